//
// Generated by NVIDIA NVVM Compiler
//
// Compiler Build ID: CL-36424714
// Cuda compilation tools, release 13.0, V13.0.88
// Based on NVVM 20.0.0
//

.version 9.0
.target sm_100
.address_size 64

	// .globl	_Z7reverseP4FboxS0_iiPiS1_
.extern .shared .align 16 .b8 s_nums[];

.visible .entry _Z7reverseP4FboxS0_iiPiS1_(
	.param .u64 .ptr .align 1 _Z7reverseP4FboxS0_iiPiS1__param_0,
	.param .u64 .ptr .align 1 _Z7reverseP4FboxS0_iiPiS1__param_1,
	.param .u32 _Z7reverseP4FboxS0_iiPiS1__param_2,
	.param .u32 _Z7reverseP4FboxS0_iiPiS1__param_3,
	.param .u64 .ptr .align 1 _Z7reverseP4FboxS0_iiPiS1__param_4,
	.param .u64 .ptr .align 1 _Z7reverseP4FboxS0_iiPiS1__param_5
)
{
	.reg .pred 	%p<20>;
	.reg .b32 	%r<367>;
	.reg .b32 	%f<61>;
	.reg .b64 	%rd<69>;

	ld.param.u64 	%rd5, [_Z7reverseP4FboxS0_iiPiS1__param_0];
	ld.param.u64 	%rd6, [_Z7reverseP4FboxS0_iiPiS1__param_1];
	ld.param.u32 	%r107, [_Z7reverseP4FboxS0_iiPiS1__param_2];
	ld.param.u32 	%r106, [_Z7reverseP4FboxS0_iiPiS1__param_3];
	ld.param.u64 	%rd7, [_Z7reverseP4FboxS0_iiPiS1__param_4];
	ld.param.u64 	%rd8, [_Z7reverseP4FboxS0_iiPiS1__param_5];
	cvta.to.global.u64 	%rd1, %rd7;
	cvta.to.global.u64 	%rd2, %rd5;
	cvta.to.global.u64 	%rd3, %rd8;
	cvta.to.global.u64 	%rd4, %rd6;
	mov.u32 	%r1, %tid.x;
	mov.u32 	%r2, %ctaid.x;
	mov.u32 	%r3, %ntid.x;
	mul.lo.s32 	%r108, %r2, %r3;
	mul.lo.s32 	%r4, %r108, %r106;
	add.s32 	%r5, %r4, %r1;
	setp.ge.s32 	%p1, %r5, %r107;
	setp.lt.s32 	%p2, %r106, 1;
	or.pred  	%p3, %p1, %p2;
	@%p3 bra 	$L__BB0_23;
	and.b32  	%r6, %r106, 7;
	setp.lt.u32 	%p4, %r106, 8;
	mov.b32 	%r333, 0;
	@%p4 bra 	$L__BB0_4;
	and.b32  	%r333, %r106, 2147483640;
	neg.s32 	%r353, %r333;
	add.s32 	%r351, %r1, %r3;
	shl.b32 	%r110, %r3, 1;
	add.s32 	%r350, %r1, %r110;
	mad.lo.s32 	%r349, %r3, 3, %r1;
	shl.b32 	%r111, %r3, 2;
	add.s32 	%r348, %r1, %r111;
	mad.lo.s32 	%r347, %r3, 5, %r1;
	mad.lo.s32 	%r346, %r3, 6, %r1;
	mad.lo.s32 	%r345, %r3, 7, %r1;
	mul.lo.s32 	%r112, %r2, %r106;
	add.s32 	%r113, %r112, 7;
	mad.lo.s32 	%r344, %r3, %r113, %r1;
	add.s32 	%r114, %r112, 6;
	mad.lo.s32 	%r343, %r3, %r114, %r1;
	add.s32 	%r115, %r112, 5;
	mad.lo.s32 	%r342, %r3, %r115, %r1;
	add.s32 	%r116, %r112, 4;
	mad.lo.s32 	%r341, %r3, %r116, %r1;
	add.s32 	%r117, %r112, 3;
	mad.lo.s32 	%r340, %r3, %r117, %r1;
	add.s32 	%r118, %r112, 2;
	mad.lo.s32 	%r339, %r3, %r118, %r1;
	mad.lo.s32 	%r119, %r3, %r112, %r3;
	add.s32 	%r338, %r1, %r119;
	mov.u32 	%r120, s_nums;
	mad.lo.s32 	%r336, %r1, 24, %r120;
	mul.lo.s32 	%r24, %r3, 192;
	mov.u32 	%r337, %r1;
	mov.u32 	%r352, %r5;
$L__BB0_3:
	.pragma "nounroll";
	mul.wide.u32 	%rd9, %r352, 24;
	add.s64 	%rd10, %rd2, %rd9;
	ld.global.v2.u32 	{%r121, %r122}, [%rd10];
	ld.global.v2.f32 	{%f1, %f2}, [%rd10+16];
	st.shared.v2.u32 	[%r336], {%r121, %r122};
	st.shared.v2.f32 	[%r336+16], {%f1, %f2};
	atom.global.add.u32 	%r123, [%rd1], 1;
	and.b32  	%r124, %r337, 31;
	st.shared.v2.u32 	[%r336+8], {%r123, %r124};
	mul.wide.u32 	%rd11, %r338, 24;
	add.s64 	%rd12, %rd2, %rd11;
	ld.global.v2.u32 	{%r125, %r126}, [%rd12];
	ld.global.v2.f32 	{%f3, %f4}, [%rd12+16];
	mul.lo.s32 	%r127, %r3, 24;
	add.s32 	%r128, %r336, %r127;
	st.shared.v2.u32 	[%r128], {%r125, %r126};
	st.shared.v2.f32 	[%r128+16], {%f3, %f4};
	atom.global.add.u32 	%r129, [%rd1], 1;
	and.b32  	%r130, %r351, 31;
	st.shared.v2.u32 	[%r128+8], {%r129, %r130};
	mul.wide.u32 	%rd13, %r339, 24;
	add.s64 	%rd14, %rd2, %rd13;
	ld.global.v2.u32 	{%r131, %r132}, [%rd14];
	ld.global.v2.f32 	{%f5, %f6}, [%rd14+16];
	add.s32 	%r133, %r128, %r127;
	st.shared.v2.u32 	[%r133], {%r131, %r132};
	st.shared.v2.f32 	[%r133+16], {%f5, %f6};
	atom.global.add.u32 	%r134, [%rd1], 1;
	and.b32  	%r135, %r350, 31;
	st.shared.v2.u32 	[%r133+8], {%r134, %r135};
	mul.wide.u32 	%rd15, %r340, 24;
	add.s64 	%rd16, %rd2, %rd15;
	ld.global.v2.u32 	{%r136, %r137}, [%rd16];
	ld.global.v2.f32 	{%f7, %f8}, [%rd16+16];
	add.s32 	%r138, %r133, %r127;
	st.shared.v2.u32 	[%r138], {%r136, %r137};
	st.shared.v2.f32 	[%r138+16], {%f7, %f8};
	atom.global.add.u32 	%r139, [%rd1], 1;
	and.b32  	%r140, %r349, 31;
	st.shared.v2.u32 	[%r138+8], {%r139, %r140};
	mul.wide.u32 	%rd17, %r341, 24;
	add.s64 	%rd18, %rd2, %rd17;
	ld.global.v2.u32 	{%r141, %r142}, [%rd18];
	ld.global.v2.f32 	{%f9, %f10}, [%rd18+16];
	add.s32 	%r143, %r138, %r127;
	st.shared.v2.u32 	[%r143], {%r141, %r142};
	st.shared.v2.f32 	[%r143+16], {%f9, %f10};
	atom.global.add.u32 	%r144, [%rd1], 1;
	and.b32  	%r145, %r348, 31;
	st.shared.v2.u32 	[%r143+8], {%r144, %r145};
	mul.wide.u32 	%rd19, %r342, 24;
	add.s64 	%rd20, %rd2, %rd19;
	ld.global.v2.u32 	{%r146, %r147}, [%rd20];
	ld.global.v2.f32 	{%f11, %f12}, [%rd20+16];
	add.s32 	%r148, %r143, %r127;
	st.shared.v2.u32 	[%r148], {%r146, %r147};
	st.shared.v2.f32 	[%r148+16], {%f11, %f12};
	atom.global.add.u32 	%r149, [%rd1], 1;
	and.b32  	%r150, %r347, 31;
	st.shared.v2.u32 	[%r148+8], {%r149, %r150};
	mul.wide.u32 	%rd21, %r343, 24;
	add.s64 	%rd22, %rd2, %rd21;
	ld.global.v2.u32 	{%r151, %r152}, [%rd22];
	ld.global.v2.f32 	{%f13, %f14}, [%rd22+16];
	add.s32 	%r153, %r148, %r127;
	st.shared.v2.u32 	[%r153], {%r151, %r152};
	st.shared.v2.f32 	[%r153+16], {%f13, %f14};
	atom.global.add.u32 	%r154, [%rd1], 1;
	and.b32  	%r155, %r346, 31;
	st.shared.v2.u32 	[%r153+8], {%r154, %r155};
	mul.wide.u32 	%rd23, %r344, 24;
	add.s64 	%rd24, %rd2, %rd23;
	ld.global.v2.u32 	{%r156, %r157}, [%rd24];
	ld.global.v2.f32 	{%f15, %f16}, [%rd24+16];
	add.s32 	%r158, %r153, %r127;
	st.shared.v2.u32 	[%r158], {%r156, %r157};
	st.shared.v2.f32 	[%r158+16], {%f15, %f16};
	atom.global.add.u32 	%r159, [%rd1], 1;
	and.b32  	%r160, %r345, 31;
	st.shared.v2.u32 	[%r158+8], {%r159, %r160};
	add.s32 	%r353, %r353, 8;
	shl.b32 	%r161, %r3, 3;
	add.s32 	%r352, %r352, %r161;
	add.s32 	%r351, %r351, %r161;
	add.s32 	%r350, %r350, %r161;
	add.s32 	%r349, %r349, %r161;
	add.s32 	%r348, %r348, %r161;
	add.s32 	%r347, %r347, %r161;
	add.s32 	%r346, %r346, %r161;
	add.s32 	%r345, %r345, %r161;
	add.s32 	%r344, %r344, %r161;
	add.s32 	%r343, %r343, %r161;
	add.s32 	%r342, %r342, %r161;
	add.s32 	%r341, %r341, %r161;
	add.s32 	%r340, %r340, %r161;
	add.s32 	%r339, %r339, %r161;
	add.s32 	%r338, %r338, %r161;
	add.s32 	%r337, %r337, %r161;
	add.s32 	%r336, %r336, %r24;
	setp.eq.s32 	%p5, %r353, 0;
	@%p5 bra 	$L__BB0_4;
	bra.uni 	$L__BB0_3;
$L__BB0_4:
	setp.eq.s32 	%p6, %r6, 0;
	@%p6 bra 	$L__BB0_12;
	and.b32  	%r26, %r106, 3;
	setp.lt.u32 	%p7, %r6, 4;
	@%p7 bra 	$L__BB0_7;
	mad.lo.s32 	%r162, %r333, %r3, %r1;
	mov.u32 	%r163, s_nums;
	mad.lo.s32 	%r164, %r162, 24, %r163;
	add.s32 	%r165, %r162, %r4;
	mul.wide.u32 	%rd25, %r165, 24;
	add.s64 	%rd26, %rd2, %rd25;
	ld.global.v2.u32 	{%r166, %r167}, [%rd26];
	ld.global.v2.f32 	{%f17, %f18}, [%rd26+16];
	st.shared.v2.u32 	[%r164], {%r166, %r167};
	st.shared.v2.f32 	[%r164+16], {%f17, %f18};
	atom.global.add.u32 	%r168, [%rd1], 1;
	and.b32  	%r169, %r162, 31;
	st.shared.v2.u32 	[%r164+8], {%r168, %r169};
	add.s32 	%r170, %r162, %r3;
	mul.lo.s32 	%r171, %r3, 24;
	add.s32 	%r172, %r164, %r171;
	add.s32 	%r173, %r170, %r4;
	mul.wide.u32 	%rd27, %r173, 24;
	add.s64 	%rd28, %rd2, %rd27;
	ld.global.v2.u32 	{%r174, %r175}, [%rd28];
	ld.global.v2.f32 	{%f19, %f20}, [%rd28+16];
	st.shared.v2.u32 	[%r172], {%r174, %r175};
	st.shared.v2.f32 	[%r172+16], {%f19, %f20};
	atom.global.add.u32 	%r176, [%rd1], 1;
	and.b32  	%r177, %r170, 31;
	st.shared.v2.u32 	[%r172+8], {%r176, %r177};
	add.s32 	%r178, %r170, %r3;
	add.s32 	%r179, %r172, %r171;
	add.s32 	%r180, %r178, %r4;
	mul.wide.u32 	%rd29, %r180, 24;
	add.s64 	%rd30, %rd2, %rd29;
	ld.global.v2.u32 	{%r181, %r182}, [%rd30];
	ld.global.v2.f32 	{%f21, %f22}, [%rd30+16];
	st.shared.v2.u32 	[%r179], {%r181, %r182};
	st.shared.v2.f32 	[%r179+16], {%f21, %f22};
	atom.global.add.u32 	%r183, [%rd1], 1;
	and.b32  	%r184, %r178, 31;
	st.shared.v2.u32 	[%r179+8], {%r183, %r184};
	add.s32 	%r185, %r178, %r3;
	add.s32 	%r186, %r179, %r171;
	add.s32 	%r187, %r185, %r4;
	mul.wide.u32 	%rd31, %r187, 24;
	add.s64 	%rd32, %rd2, %rd31;
	ld.global.v2.u32 	{%r188, %r189}, [%rd32];
	ld.global.v2.f32 	{%f23, %f24}, [%rd32+16];
	st.shared.v2.u32 	[%r186], {%r188, %r189};
	st.shared.v2.f32 	[%r186+16], {%f23, %f24};
	atom.global.add.u32 	%r190, [%rd1], 1;
	and.b32  	%r191, %r185, 31;
	st.shared.v2.u32 	[%r186+8], {%r190, %r191};
	add.s32 	%r333, %r333, 4;
$L__BB0_7:
	setp.eq.s32 	%p8, %r26, 0;
	@%p8 bra 	$L__BB0_12;
	setp.eq.s32 	%p9, %r26, 1;
	@%p9 bra 	$L__BB0_10;
	mad.lo.s32 	%r192, %r333, %r3, %r1;
	mov.u32 	%r193, s_nums;
	mad.lo.s32 	%r194, %r192, 24, %r193;
	add.s32 	%r195, %r192, %r4;
	mul.wide.u32 	%rd33, %r195, 24;
	add.s64 	%rd34, %rd2, %rd33;
	ld.global.v2.u32 	{%r196, %r197}, [%rd34];
	ld.global.v2.f32 	{%f25, %f26}, [%rd34+16];
	st.shared.v2.u32 	[%r194], {%r196, %r197};
	st.shared.v2.f32 	[%r194+16], {%f25, %f26};
	atom.global.add.u32 	%r198, [%rd1], 1;
	and.b32  	%r199, %r192, 31;
	st.shared.v2.u32 	[%r194+8], {%r198, %r199};
	add.s32 	%r200, %r192, %r3;
	mad.lo.s32 	%r201, %r3, 24, %r194;
	add.s32 	%r202, %r200, %r4;
	mul.wide.u32 	%rd35, %r202, 24;
	add.s64 	%rd36, %rd2, %rd35;
	ld.global.v2.u32 	{%r203, %r204}, [%rd36];
	ld.global.v2.f32 	{%f27, %f28}, [%rd36+16];
	st.shared.v2.u32 	[%r201], {%r203, %r204};
	st.shared.v2.f32 	[%r201+16], {%f27, %f28};
	atom.global.add.u32 	%r205, [%rd1], 1;
	and.b32  	%r206, %r200, 31;
	st.shared.v2.u32 	[%r201+8], {%r205, %r206};
	add.s32 	%r333, %r333, 2;
$L__BB0_10:
	and.b32  	%r207, %r106, 1;
	setp.eq.b32 	%p10, %r207, 1;
	not.pred 	%p11, %p10;
	@%p11 bra 	$L__BB0_12;
	mad.lo.s32 	%r208, %r333, %r3, %r1;
	mov.u32 	%r209, s_nums;
	mad.lo.s32 	%r210, %r208, 24, %r209;
	add.s32 	%r211, %r208, %r4;
	mul.wide.u32 	%rd37, %r211, 24;
	add.s64 	%rd38, %rd2, %rd37;
	ld.global.v2.u32 	{%r212, %r213}, [%rd38];
	ld.global.v2.f32 	{%f29, %f30}, [%rd38+16];
	st.shared.v2.u32 	[%r210], {%r212, %r213};
	st.shared.v2.f32 	[%r210+16], {%f29, %f30};
	atom.global.add.u32 	%r214, [%rd1], 1;
	and.b32  	%r215, %r208, 31;
	st.shared.v2.u32 	[%r210+8], {%r214, %r215};
$L__BB0_12:
	setp.lt.u32 	%p12, %r106, 8;
	mov.b32 	%r364, 0;
	@%p12 bra 	$L__BB0_15;
	and.b32  	%r364, %r106, 2147483640;
	neg.s32 	%r363, %r364;
	mov.u32 	%r217, s_nums;
	mad.lo.s32 	%r362, %r1, 24, %r217;
	mul.lo.s32 	%r34, %r3, 192;
	mul.lo.s32 	%r218, %r2, %r106;
	mad.lo.s32 	%r219, %r3, %r218, %r3;
	add.s32 	%r361, %r1, %r219;
	shl.b32 	%r36, %r3, 3;
	add.s32 	%r220, %r218, 2;
	mad.lo.s32 	%r360, %r3, %r220, %r1;
	add.s32 	%r221, %r218, 3;
	mad.lo.s32 	%r359, %r3, %r221, %r1;
	add.s32 	%r222, %r218, 4;
	mad.lo.s32 	%r358, %r3, %r222, %r1;
	add.s32 	%r223, %r218, 5;
	mad.lo.s32 	%r357, %r3, %r223, %r1;
	add.s32 	%r224, %r218, 6;
	mad.lo.s32 	%r356, %r3, %r224, %r1;
	add.s32 	%r225, %r218, 7;
	mad.lo.s32 	%r355, %r3, %r225, %r1;
	mul.lo.s32 	%r43, %r3, 24;
	mov.u32 	%r354, %r5;
$L__BB0_14:
	.pragma "nounroll";
	mul.wide.u32 	%rd39, %r354, 24;
	add.s64 	%rd40, %rd4, %rd39;
	ld.shared.v2.u32 	{%r226, %r227}, [%r362];
	ld.shared.v2.u32 	{%r228, %r229}, [%r362+8];
	ld.shared.v2.f32 	{%f31, %f32}, [%r362+16];
	st.global.v2.u32 	[%rd40], {%r226, %r227};
	st.global.v2.u32 	[%rd40+8], {%r228, %r229};
	st.global.v2.f32 	[%rd40+16], {%f31, %f32};
	atom.global.add.u32 	%r230, [%rd3], 1;
	st.global.u32 	[%rd40+4], %r230;
	mul.wide.u32 	%rd41, %r361, 24;
	add.s64 	%rd42, %rd4, %rd41;
	add.s32 	%r231, %r362, %r43;
	ld.shared.v2.u32 	{%r232, %r233}, [%r231];
	ld.shared.v2.u32 	{%r234, %r235}, [%r231+8];
	ld.shared.v2.f32 	{%f33, %f34}, [%r231+16];
	st.global.v2.u32 	[%rd42], {%r232, %r233};
	st.global.v2.u32 	[%rd42+8], {%r234, %r235};
	st.global.v2.f32 	[%rd42+16], {%f33, %f34};
	atom.global.add.u32 	%r236, [%rd3], 1;
	st.global.u32 	[%rd42+4], %r236;
	mul.wide.u32 	%rd43, %r360, 24;
	add.s64 	%rd44, %rd4, %rd43;
	add.s32 	%r237, %r231, %r43;
	ld.shared.v2.u32 	{%r238, %r239}, [%r237];
	ld.shared.v2.u32 	{%r240, %r241}, [%r237+8];
	ld.shared.v2.f32 	{%f35, %f36}, [%r237+16];
	st.global.v2.u32 	[%rd44], {%r238, %r239};
	st.global.v2.u32 	[%rd44+8], {%r240, %r241};
	st.global.v2.f32 	[%rd44+16], {%f35, %f36};
	atom.global.add.u32 	%r242, [%rd3], 1;
	st.global.u32 	[%rd44+4], %r242;
	mul.wide.u32 	%rd45, %r359, 24;
	add.s64 	%rd46, %rd4, %rd45;
	add.s32 	%r243, %r237, %r43;
	ld.shared.v2.u32 	{%r244, %r245}, [%r243];
	ld.shared.v2.u32 	{%r246, %r247}, [%r243+8];
	ld.shared.v2.f32 	{%f37, %f38}, [%r243+16];
	st.global.v2.u32 	[%rd46], {%r244, %r245};
	st.global.v2.u32 	[%rd46+8], {%r246, %r247};
	st.global.v2.f32 	[%rd46+16], {%f37, %f38};
	atom.global.add.u32 	%r248, [%rd3], 1;
	st.global.u32 	[%rd46+4], %r248;
	mul.wide.u32 	%rd47, %r358, 24;
	add.s64 	%rd48, %rd4, %rd47;
	add.s32 	%r249, %r243, %r43;
	ld.shared.v2.u32 	{%r250, %r251}, [%r249];
	ld.shared.v2.u32 	{%r252, %r253}, [%r249+8];
	ld.shared.v2.f32 	{%f39, %f40}, [%r249+16];
	st.global.v2.u32 	[%rd48], {%r250, %r251};
	st.global.v2.u32 	[%rd48+8], {%r252, %r253};
	st.global.v2.f32 	[%rd48+16], {%f39, %f40};
	atom.global.add.u32 	%r254, [%rd3], 1;
	st.global.u32 	[%rd48+4], %r254;
	mul.wide.u32 	%rd49, %r357, 24;
	add.s64 	%rd50, %rd4, %rd49;
	add.s32 	%r255, %r249, %r43;
	ld.shared.v2.u32 	{%r256, %r257}, [%r255];
	ld.shared.v2.u32 	{%r258, %r259}, [%r255+8];
	ld.shared.v2.f32 	{%f41, %f42}, [%r255+16];
	st.global.v2.u32 	[%rd50], {%r256, %r257};
	st.global.v2.u32 	[%rd50+8], {%r258, %r259};
	st.global.v2.f32 	[%rd50+16], {%f41, %f42};
	atom.global.add.u32 	%r260, [%rd3], 1;
	st.global.u32 	[%rd50+4], %r260;
	mul.wide.u32 	%rd51, %r356, 24;
	add.s64 	%rd52, %rd4, %rd51;
	add.s32 	%r261, %r255, %r43;
	ld.shared.v2.u32 	{%r262, %r263}, [%r261];
	ld.shared.v2.u32 	{%r264, %r265}, [%r261+8];
	ld.shared.v2.f32 	{%f43, %f44}, [%r261+16];
	st.global.v2.u32 	[%rd52], {%r262, %r263};
	st.global.v2.u32 	[%rd52+8], {%r264, %r265};
	st.global.v2.f32 	[%rd52+16], {%f43, %f44};
	atom.global.add.u32 	%r266, [%rd3], 1;
	st.global.u32 	[%rd52+4], %r266;
	mul.wide.u32 	%rd53, %r355, 24;
	add.s64 	%rd54, %rd4, %rd53;
	add.s32 	%r267, %r261, %r43;
	ld.shared.v2.u32 	{%r268, %r269}, [%r267];
	ld.shared.v2.u32 	{%r270, %r271}, [%r267+8];
	ld.shared.v2.f32 	{%f45, %f46}, [%r267+16];
	st.global.v2.u32 	[%rd54], {%r268, %r269};
	st.global.v2.u32 	[%rd54+8], {%r270, %r271};
	st.global.v2.f32 	[%rd54+16], {%f45, %f46};
	atom.global.add.u32 	%r272, [%rd3], 1;
	st.global.u32 	[%rd54+4], %r272;
	add.s32 	%r363, %r363, 8;
	add.s32 	%r362, %r362, %r34;
	add.s32 	%r361, %r361, %r36;
	add.s32 	%r360, %r360, %r36;
	add.s32 	%r359, %r359, %r36;
	add.s32 	%r358, %r358, %r36;
	add.s32 	%r357, %r357, %r36;
	add.s32 	%r356, %r356, %r36;
	add.s32 	%r355, %r355, %r36;
	add.s32 	%r354, %r354, %r36;
	setp.ne.s32 	%p13, %r363, 0;
	@%p13 bra 	$L__BB0_14;
$L__BB0_15:
	setp.eq.s32 	%p14, %r6, 0;
	@%p14 bra 	$L__BB0_23;
	and.b32  	%r101, %r106, 3;
	setp.lt.u32 	%p15, %r6, 4;
	@%p15 bra 	$L__BB0_18;
	mul.lo.s32 	%r273, %r364, %r3;
	add.s32 	%r274, %r273, %r5;
	mul.wide.u32 	%rd55, %r274, 24;
	add.s64 	%rd56, %rd4, %rd55;
	add.s32 	%r275, %r273, %r1;
	mov.u32 	%r276, s_nums;
	mad.lo.s32 	%r277, %r275, 24, %r276;
	ld.shared.v2.u32 	{%r278, %r279}, [%r277];
	ld.shared.v2.u32 	{%r280, %r281}, [%r277+8];
	ld.shared.v2.f32 	{%f47, %f48}, [%r277+16];
	st.global.v2.u32 	[%rd56], {%r278, %r279};
	st.global.v2.u32 	[%rd56+8], {%r280, %r281};
	st.global.v2.f32 	[%rd56+16], {%f47, %f48};
	atom.global.add.u32 	%r282, [%rd3], 1;
	st.global.u32 	[%rd56+4], %r282;
	add.s32 	%r283, %r274, %r3;
	mul.wide.u32 	%rd57, %r283, 24;
	add.s64 	%rd58, %rd4, %rd57;
	mul.lo.s32 	%r284, %r3, 24;
	add.s32 	%r285, %r277, %r284;
	ld.shared.v2.u32 	{%r286, %r287}, [%r285];
	ld.shared.v2.u32 	{%r288, %r289}, [%r285+8];
	ld.shared.v2.f32 	{%f49, %f50}, [%r285+16];
	st.global.v2.u32 	[%rd58], {%r286, %r287};
	st.global.v2.u32 	[%rd58+8], {%r288, %r289};
	st.global.v2.f32 	[%rd58+16], {%f49, %f50};
	atom.global.add.u32 	%r290, [%rd3], 1;
	st.global.u32 	[%rd58+4], %r290;
	add.s32 	%r291, %r283, %r3;
	mul.wide.u32 	%rd59, %r291, 24;
	add.s64 	%rd60, %rd4, %rd59;
	add.s32 	%r292, %r285, %r284;
	ld.shared.v2.u32 	{%r293, %r294}, [%r292];
	ld.shared.v2.u32 	{%r295, %r296}, [%r292+8];
	ld.shared.v2.f32 	{%f51, %f52}, [%r292+16];
	st.global.v2.u32 	[%rd60], {%r293, %r294};
	st.global.v2.u32 	[%rd60+8], {%r295, %r296};
	st.global.v2.f32 	[%rd60+16], {%f51, %f52};
	atom.global.add.u32 	%r297, [%rd3], 1;
	st.global.u32 	[%rd60+4], %r297;
	add.s32 	%r298, %r291, %r3;
	mul.wide.u32 	%rd61, %r298, 24;
	add.s64 	%rd62, %rd4, %rd61;
	add.s32 	%r299, %r292, %r284;
	ld.shared.v2.u32 	{%r300, %r301}, [%r299];
	ld.shared.v2.u32 	{%r302, %r303}, [%r299+8];
	ld.shared.v2.f32 	{%f53, %f54}, [%r299+16];
	st.global.v2.u32 	[%rd62], {%r300, %r301};
	st.global.v2.u32 	[%rd62+8], {%r302, %r303};
	st.global.v2.f32 	[%rd62+16], {%f53, %f54};
	atom.global.add.u32 	%r304, [%rd3], 1;
	st.global.u32 	[%rd62+4], %r304;
	add.s32 	%r364, %r364, 4;
$L__BB0_18:
	setp.eq.s32 	%p16, %r101, 0;
	@%p16 bra 	$L__BB0_23;
	setp.eq.s32 	%p17, %r101, 1;
	@%p17 bra 	$L__BB0_21;
	mul.lo.s32 	%r305, %r364, %r3;
	add.s32 	%r306, %r305, %r5;
	mul.wide.u32 	%rd63, %r306, 24;
	add.s64 	%rd64, %rd4, %rd63;
	add.s32 	%r307, %r305, %r1;
	mov.u32 	%r308, s_nums;
	mad.lo.s32 	%r309, %r307, 24, %r308;
	ld.shared.v2.u32 	{%r310, %r311}, [%r309];
	ld.shared.v2.u32 	{%r312, %r313}, [%r309+8];
	ld.shared.v2.f32 	{%f55, %f56}, [%r309+16];
	st.global.v2.u32 	[%rd64], {%r310, %r311};
	st.global.v2.u32 	[%rd64+8], {%r312, %r313};
	st.global.v2.f32 	[%rd64+16], {%f55, %f56};
	atom.global.add.u32 	%r314, [%rd3], 1;
	st.global.u32 	[%rd64+4], %r314;
	add.s32 	%r315, %r306, %r3;
	mul.wide.u32 	%rd65, %r315, 24;
	add.s64 	%rd66, %rd4, %rd65;
	mad.lo.s32 	%r316, %r3, 24, %r309;
	ld.shared.v2.u32 	{%r317, %r318}, [%r316];
	ld.shared.v2.u32 	{%r319, %r320}, [%r316+8];
	ld.shared.v2.f32 	{%f57, %f58}, [%r316+16];
	st.global.v2.u32 	[%rd66], {%r317, %r318};
	st.global.v2.u32 	[%rd66+8], {%r319, %r320};
	st.global.v2.f32 	[%rd66+16], {%f57, %f58};
	atom.global.add.u32 	%r321, [%rd3], 1;
	st.global.u32 	[%rd66+4], %r321;
	add.s32 	%r364, %r364, 2;
$L__BB0_21:
	and.b32  	%r322, %r106, 1;
	setp.eq.b32 	%p18, %r322, 1;
	not.pred 	%p19, %p18;
	@%p19 bra 	$L__BB0_23;
	mul.lo.s32 	%r323, %r364, %r3;
	add.s32 	%r324, %r323, %r5;
	mul.wide.u32 	%rd67, %r324, 24;
	add.s64 	%rd68, %rd4, %rd67;
	add.s32 	%r325, %r323, %r1;
	mov.u32 	%r326, s_nums;
	mad.lo.s32 	%r327, %r325, 24, %r326;
	ld.shared.v2.u32 	{%r328, %r329}, [%r327];
	ld.shared.v2.u32 	{%r330, %r331}, [%r327+8];
	ld.shared.v2.f32 	{%f59, %f60}, [%r327+16];
	st.global.v2.u32 	[%rd68], {%r328, %r329};
	st.global.v2.u32 	[%rd68+8], {%r330, %r331};
	st.global.v2.f32 	[%rd68+16], {%f59, %f60};
	atom.global.add.u32 	%r332, [%rd3], 1;
	st.global.u32 	[%rd68+4], %r332;
$L__BB0_23:
	ret;

}
	// .globl	_Z9resetTimePi
.visible .entry _Z9resetTimePi(
	.param .u64 .ptr .align 1 _Z9resetTimePi_param_0
)
{
	.reg .b32 	%r<2>;
	.reg .b64 	%rd<3>;

	ld.param.u64 	%rd1, [_Z9resetTimePi_param_0];
	cvta.to.global.u64 	%rd2, %rd1;
	mov.b32 	%r1, 0;
	st.global.u32 	[%rd2], %r1;
	ret;

}


// ===== COMPILED SASS (sm_100) =====

	.target	sm_100

	.elftype	@"ET_EXEC"


//--------------------- .note.nv.tkinfo           --------------------------
	.section	.note.nv.tkinfo,"",@"SHT_NOTE"
	.sectionflags	@"SHF_NOTE_NV_TKINFO"
	.tkinfo
        /*0018*/ 	.word	0x00000002
        /*0030*/ 	.string	""
        /*0030*/ 	.string	"ptxas"
        /*0030*/ 	.string	"Cuda compilation tools, release 13.0, V13.0.88"
        /*0030*/ 	.string	"Build cuda_13.0.r13.0/compiler.36424714_0"
        /*0030*/ 	.string	"-arch sm_100 -m 64 "



//--------------------- .note.nv.cuinfo           --------------------------
	.section	.note.nv.cuinfo,"",@"SHT_NOTE"
	.sectionflags	@"SHF_NOTE_NV_CUINFO"
        /*0018*/ 	.short	0x0002
        /*001a*/ 	.short	0x0064
        /*001c*/ 	.short	0x0082
	.zero		2


//--------------------- .nv.info                  --------------------------
	.section	.nv.info,"",@"SHT_CUDA_INFO"
	.align	4


	//----- nvinfo : EIATTR_REGCOUNT
	.align		4
        /*0000*/ 	.byte	0x04, 0x2f
        /*0002*/ 	.short	(.L_1 - .L_0)
	.align		4
.L_0:
        /*0004*/ 	.word	index@(_Z7reverseP4FboxS0_iiPiS1_)
        /*0008*/ 	.word	0x00000028


	//----- nvinfo : EIATTR_FRAME_SIZE
	.align		4
.L_1:
        /*000c*/ 	.byte	0x04, 0x11
        /*000e*/ 	.short	(.L_3 - .L_2)
	.align		4
.L_2:
        /*0010*/ 	.word	index@(_Z7reverseP4FboxS0_iiPiS1_)
        /*0014*/ 	.word	0x00000000


	//----- nvinfo : EIATTR_REGCOUNT
	.align		4
.L_3:
        /*0018*/ 	.byte	0x04, 0x2f
        /*001a*/ 	.short	(.L_5 - .L_4)
	.align		4
.L_4:
        /*001c*/ 	.word	index@(_Z9resetTimePi)
        /*0020*/ 	.word	0x00000006


	//----- nvinfo : EIATTR_FRAME_SIZE
	.align		4
.L_5:
        /*0024*/ 	.byte	0x04, 0x11
        /*0026*/ 	.short	(.L_7 - .L_6)
	.align		4
.L_6:
        /*0028*/ 	.word	index@(_Z9resetTimePi)
        /*002c*/ 	.word	0x00000000


	//----- nvinfo : EIATTR_MIN_STACK_SIZE
	.align		4
.L_7:
        /*0030*/ 	.byte	0x04, 0x12
        /*0032*/ 	.short	(.L_9 - .L_8)
	.align		4
.L_8:
        /*0034*/ 	.word	index@(_Z9resetTimePi)
        /*0038*/ 	.word	0x00000000


	//----- nvinfo : EIATTR_MIN_STACK_SIZE
	.align		4
.L_9:
        /*003c*/ 	.byte	0x04, 0x12
        /*003e*/ 	.short	(.L_11 - .L_10)
	.align		4
.L_10:
        /*0040*/ 	.word	index@(_Z7reverseP4FboxS0_iiPiS1_)
        /*0044*/ 	.word	0x00000000
.L_11:


//--------------------- .nv.compat                --------------------------
	.section	.nv.compat,"",@"SHT_CUDA_COMPAT_INFO"
	.align	4
        /*0000*/ 	.byte	0x02, 0x09, 0x00, 0x00, 0x02, 0x02, 0x01, 0x00, 0x02, 0x05, 0x05, 0x00, 0x03, 0x07, 0x01, 0x01
        /*0010*/ 	.byte	0x02, 0x03, 0x00, 0x00, 0x02, 0x06, 0x01, 0x00, 0x04, 0x0b, 0x08, 0x00, 0x09, 0x00, 0x00, 0x00
        /*0020*/ 	.byte	0x00, 0x00, 0x00, 0x00


//--------------------- .nv.info._Z9resetTimePi   --------------------------
	.section	.nv.info._Z9resetTimePi,"",@"SHT_CUDA_INFO"
	.sectionflags	@""
	.align	4


	//----- nvinfo : EIATTR_CUDA_API_VERSION
	.align		4
        /*0000*/ 	.byte	0x04, 0x37
        /*0002*/ 	.short	(.L_13 - .L_12)
.L_12:
        /*0004*/ 	.word	0x00000082


	//----- nvinfo : EIATTR_KPARAM_INFO
	.align		4
.L_13:
        /*0008*/ 	.byte	0x04, 0x17
        /*000a*/ 	.short	(.L_15 - .L_14)
.L_14:
        /*000c*/ 	.word	0x00000000
        /*0010*/ 	.short	0x0000
        /*0012*/ 	.short	0x0000
        /*0014*/ 	.byte	0x00, 0xf5, 0x21, 0x00


	//----- nvinfo : EIATTR_SPARSE_MMA_MASK
	.align		4
.L_15:
        /*0018*/ 	.byte	0x03, 0x50
        /*001a*/ 	.short	0x0000


	//----- nvinfo : EIATTR_MAXREG_COUNT
	.align		4
        /*001c*/ 	.byte	0x03, 0x1b
        /*001e*/ 	.short	0x00ff


	//----- nvinfo : EIATTR_MERCURY_ISA_VERSION
	.align		4
        /*0020*/ 	.byte	0x03, 0x5f
        /*0022*/ 	.short	0x0101


	//----- nvinfo : EIATTR_VRC_CTA_INIT_COUNT
	.align		4
        /*0024*/ 	.byte	0x02, 0x4a
	.zero		1
	.zero		1


	//----- nvinfo : EIATTR_EXIT_INSTR_OFFSETS
	.align		4
        /*0028*/ 	.byte	0x04, 0x1c
        /*002a*/ 	.short	(.L_17 - .L_16)


	//   ....[0]....
.L_16:
        /*002c*/ 	.word	0x00000040


	//----- nvinfo : EIATTR_CBANK_PARAM_SIZE
	.align		4
.L_17:
        /*0030*/ 	.byte	0x03, 0x19
        /*0032*/ 	.short	0x0008


	//----- nvinfo : EIATTR_PARAM_CBANK
	.align		4
        /*0034*/ 	.byte	0x04, 0x0a
        /*0036*/ 	.short	(.L_19 - .L_18)
	.align		4
.L_18:
        /*0038*/ 	.word	index@(.nv.constant0._Z9resetTimePi)
        /*003c*/ 	.short	0x0380
        /*003e*/ 	.short	0x0008


	//----- nvinfo : EIATTR_SW_WAR
	.align		4
.L_19:
        /*0040*/ 	.byte	0x04, 0x36
        /*0042*/ 	.short	(.L_21 - .L_20)
.L_20:
        /*0044*/ 	.word	0x00000008
.L_21:


//--------------------- .nv.info._Z7reverseP4FboxS0_iiPiS1_ --------------------------
	.section	.nv.info._Z7reverseP4FboxS0_iiPiS1_,"",@"SHT_CUDA_INFO"
	.sectionflags	@""
	.align	4


	//----- nvinfo : EIATTR_CUDA_API_VERSION
	.align		4
        /*0000*/ 	.byte	0x04, 0x37
        /*0002*/ 	.short	(.L_23 - .L_22)
.L_22:
        /*0004*/ 	.word	0x00000082


	//----- nvinfo : EIATTR_KPARAM_INFO
	.align		4
.L_23:
        /*0008*/ 	.byte	0x04, 0x17
        /*000a*/ 	.short	(.L_25 - .L_24)
.L_24:
        /*000c*/ 	.word	0x00000000
        /*0010*/ 	.short	0x0005
        /*0012*/ 	.short	0x0020
        /*0014*/ 	.byte	0x00, 0xf5, 0x21, 0x00


	//----- nvinfo : EIATTR_KPARAM_INFO
	.align		4
.L_25:
        /*0018*/ 	.byte	0x04, 0x17
        /*001a*/ 	.short	(.L_27 - .L_26)
.L_26:
        /*001c*/ 	.word	0x00000000
        /*0020*/ 	.short	0x0004
        /*0022*/ 	.short	0x0018
        /*0024*/ 	.byte	0x00, 0xf5, 0x21, 0x00


	//----- nvinfo : EIATTR_KPARAM_INFO
	.align		4
.L_27:
        /*0028*/ 	.byte	0x04, 0x17
        /*002a*/ 	.short	(.L_29 - .L_28)
.L_28:
        /*002c*/ 	.word	0x00000000
        /*0030*/ 	.short	0x0003
        /*0032*/ 	.short	0x0014
        /*0034*/ 	.byte	0x00, 0xf0, 0x11, 0x00


	//----- nvinfo : EIATTR_KPARAM_INFO
	.align		4
.L_29:
        /*0038*/ 	.byte	0x04, 0x17
        /*003a*/ 	.short	(.L_31 - .L_30)
.L_30:
        /*003c*/ 	.word	0x00000000
        /*0040*/ 	.short	0x0002
        /*0042*/ 	.short	0x0010
        /*0044*/ 	.byte	0x00, 0xf0, 0x11, 0x00


	//----- nvinfo : EIATTR_KPARAM_INFO
	.align		4
.L_31:
        /*0048*/ 	.byte	0x04, 0x17
        /*004a*/ 	.short	(.L_33 - .L_32)
.L_32:
        /*004c*/ 	.word	0x00000000
        /*0050*/ 	.short	0x0001
        /*0052*/ 	.short	0x0008
        /*0054*/ 	.byte	0x00, 0xf5, 0x21, 0x00


	//----- nvinfo : EIATTR_KPARAM_INFO
	.align		4
.L_33:
        /*0058*/ 	.byte	0x04, 0x17
        /*005a*/ 	.short	(.L_35 - .L_34)
.L_34:
        /*005c*/ 	.word	0x00000000
        /*0060*/ 	.short	0x0000
        /*0062*/ 	.short	0x0000
        /*0064*/ 	.byte	0x00, 0xf5, 0x21, 0x00


	//----- nvinfo : EIATTR_SPARSE_MMA_MASK
	.align		4
.L_35:
        /*0068*/ 	.byte	0x03, 0x50
        /*006a*/ 	.short	0x0000


	//----- nvinfo : EIATTR_MAXREG_COUNT
	.align		4
        /*006c*/ 	.byte	0x03, 0x1b
        /*006e*/ 	.short	0x00ff


	//----- nvinfo : EIATTR_MERCURY_ISA_VERSION
	.align		4
        /*0070*/ 	.byte	0x03, 0x5f
        /*0072*/ 	.short	0x0101


	//----- nvinfo : EIATTR_INT_WARP_WIDE_INSTR_OFFSETS
	.align		4
        /*0074*/ 	.byte	0x04, 0x31
        /*0076*/ 	.short	(.L_37 - .L_36)


	//   ....[0]....
.L_36:
        /*0078*/ 	.word	0x000002e0


	//   ....[1]....
        /*007c*/ 	.word	0x000003e0


	//   ....[2]....
        /*0080*/ 	.word	0x00000470


	//   ....[3]....
        /*0084*/ 	.word	0x00000520


	//   ....[4]....
        /*0088*/ 	.word	0x000005d0


	//   ....[5]....
        /*008c*/ 	.word	0x00000680


	//   ....[6]....
        /*0090*/ 	.word	0x00000750


	//   ....[7]....
        /*0094*/ 	.word	0x00000930


	//   ....[8]....
        /*0098*/ 	.word	0x00000940


	//   ....[9]....
        /*009c*/ 	.word	0x00000af0


	//   ....[10]....
        /*00a0*/ 	.word	0x00000cf0


	//   ....[11]....
        /*00a4*/ 	.word	0x00000d10


	//   ....[12]....
        /*00a8*/ 	.word	0x00000d30


	//   ....[13]....
        /*00ac*/ 	.word	0x00000e50


	//   ....[14]....
        /*00b0*/ 	.word	0x00000f20


	//   ....[15]....
        /*00b4*/ 	.word	0x000010f0


	//   ....[16]....
        /*00b8*/ 	.word	0x00001100


	//   ....[17]....
        /*00bc*/ 	.word	0x000011c0


	//   ....[18]....
        /*00c0*/ 	.word	0x000012f0


	//   ....[19]....
        /*00c4*/ 	.word	0x000014f0


	//   ....[20]....
        /*00c8*/ 	.word	0x00001630


	//   ....[21]....
        /*00cc*/ 	.word	0x000016f0


	//   ....[22]....
        /*00d0*/ 	.word	0x000017b0


	//   ....[23]....
        /*00d4*/ 	.word	0x00001870


	//   ....[24]....
        /*00d8*/ 	.word	0x00001930


	//   ....[25]....
        /*00dc*/ 	.word	0x000019f0


	//   ....[26]....
        /*00e0*/ 	.word	0x00001ac0


	//   ....[27]....
        /*00e4*/ 	.word	0x00001be0


	//   ....[28]....
        /*00e8*/ 	.word	0x00001cc0


	//   ....[29]....
        /*00ec*/ 	.word	0x00001e60


	//   ....[30]....
        /*00f0*/ 	.word	0x00001f40


	//   ....[31]....
        /*00f4*/ 	.word	0x00002010


	//   ....[32]....
        /*00f8*/ 	.word	0x00002090


	//   ....[33]....
        /*00fc*/ 	.word	0x00002140


	//   ....[34]....
        /*0100*/ 	.word	0x000022f0


	//   ....[35]....
        /*0104*/ 	.word	0x00002370


	//   ....[36]....
        /*0108*/ 	.word	0x000023e0


	//   ....[37]....
        /*010c*/ 	.word	0x00002530


	//----- nvinfo : EIATTR_VRC_CTA_INIT_COUNT
	.align		4
.L_37:
        /*0110*/ 	.byte	0x02, 0x4a
	.zero		1
	.zero		1


	//----- nvinfo : EIATTR_EXIT_INSTR_OFFSETS
	.align		4
        /*0114*/ 	.byte	0x04, 0x1c
        /*0116*/ 	.short	(.L_39 - .L_38)


	//   ....[0]....
.L_38:
        /*0118*/ 	.word	0x00000090


	//   ....[1]....
        /*011c*/ 	.word	0x00001c20


	//   ....[2]....
        /*0120*/ 	.word	0x000020c0


	//   ....[3]....
        /*0124*/ 	.word	0x000023a0


	//   ....[4]....
        /*0128*/ 	.word	0x00002560


	//----- nvinfo : EIATTR_CBANK_PARAM_SIZE
	.align		4
.L_39:
        /*012c*/ 	.byte	0x03, 0x19
        /*012e*/ 	.short	0x0028


	//----- nvinfo : EIATTR_PARAM_CBANK
	.align		4
        /*0130*/ 	.byte	0x04, 0x0a
        /*0132*/ 	.short	(.L_41 - .L_40)
	.align		4
.L_40:
        /*0134*/ 	.word	index@(.nv.constant0._Z7reverseP4FboxS0_iiPiS1_)
        /*0138*/ 	.short	0x0380
        /*013a*/ 	.short	0x0028


	//----- nvinfo : EIATTR_SW_WAR
	.align		4
.L_41:
        /*013c*/ 	.byte	0x04, 0x36
        /*013e*/ 	.short	(.L_43 - .L_42)
.L_42:
        /*0140*/ 	.word	0x00000008
.L_43:


//--------------------- .nv.callgraph             --------------------------
	.section	.nv.callgraph,"",@"SHT_CUDA_CALLGRAPH"
	.align	4
	.sectionentsize	8
	.align		4
        /*0000*/ 	.word	0x00000000
	.align		4
        /*0004*/ 	.word	0xffffffff
	.align		4
        /*0008*/ 	.word	0x00000000
	.align		4
        /*000c*/ 	.word	0xfffffffe
	.align		4
        /*0010*/ 	.word	0x00000000
	.align		4
        /*0014*/ 	.word	0xfffffffd
	.align		4
        /*0018*/ 	.word	0x00000000
	.align		4
        /*001c*/ 	.word	0xfffffffc


//--------------------- .text._Z9resetTimePi      --------------------------
	.section	.text._Z9resetTimePi,"ax",@progbits
	.align	128
        .global         _Z9resetTimePi
        .type           _Z9resetTimePi,@function
        .size           _Z9resetTimePi,(.L_x_11 - _Z9resetTimePi)
        .other          _Z9resetTimePi,@"STO_CUDA_ENTRY STV_DEFAULT"
_Z9resetTimePi:
.text._Z9resetTimePi:
[----:B------:R-:W-:Y:S08]  /*0000*/  LDC R1, c[0x0][0x37c] ;  /* 0x0000df00ff017b82 */ /* 0x000ff00000000800 */
[----:B------:R-:W0:Y:S01]  /*0010*/  LDC.64 R2, c[0x0][0x380] ;  /* 0x0000e000ff027b82 */ /* 0x000e220000000a00 */
[----:B------:R-:W0:Y:S02]  /*0020*/  LDCU.64 UR4, c[0x0][0x358] ;  /* 0x00006b00ff0477ac */ /* 0x000e240008000a00 */
[----:B0-----:R-:W-:Y:S01]  /*0030*/  STG.E desc[UR4][R2.64], RZ ;  /* 0x000000ff02007986 */ /* 0x001fe2000c101904 */
[----:B------:R-:W-:Y:S05]  /*0040*/  EXIT ;  /* 0x000000000000794d */ /* 0x000fea0003800000 */
.L_x_0:
[----:B------:R-:W-:-:S00]  /*0050*/  BRA `(.L_x_0) ;  /* 0xfffffffc00fc7947 */ /* 0x000fc0000383ffff */
[----:B------:R-:W-:-:S00]  /*0060*/  NOP ;  /* 0x0000000000007918 */ /* 0x000fc00000000000 */
        /* <DEDUP_REMOVED lines=9> */
.L_x_11:


//--------------------- .text._Z7reverseP4FboxS0_iiPiS1_ --------------------------
	.section	.text._Z7reverseP4FboxS0_iiPiS1_,"ax",@progbits
	.align	128
        .global         _Z7reverseP4FboxS0_iiPiS1_
        .type           _Z7reverseP4FboxS0_iiPiS1_,@function
        .size           _Z7reverseP4FboxS0_iiPiS1_,(.L_x_12 - _Z7reverseP4FboxS0_iiPiS1_)
        .other          _Z7reverseP4FboxS0_iiPiS1_,@"STO_CUDA_ENTRY STV_DEFAULT"
_Z7reverseP4FboxS0_iiPiS1_:
.text._Z7reverseP4FboxS0_iiPiS1_:
[----:B------:R-:W-:Y:S01]  /*0000*/  LDC R1, c[0x0][0x37c] ;  /* 0x0000df00ff017b82 */ /* 0x000fe20000000800 */
[----:B------:R-:W0:Y:S07]  /*0010*/  S2R R23, SR_TID.X ;  /* 0x0000000000177919 */ /* 0x000e2e0000002100 */
[----:B------:R-:W1:Y:S08]  /*0020*/  S2UR UR4, SR_CTAID.X ;  /* 0x00000000000479c3 */ /* 0x000e700000002500 */
[----:B------:R-:W1:Y:S08]  /*0030*/  LDC R0, c[0x0][0x360] ;  /* 0x0000d800ff007b82 */ /* 0x000e700000000800 */
[----:B------:R-:W0:Y:S01]  /*0040*/  LDC.64 R8, c[0x0][0x390] ;  /* 0x0000e400ff087b82 */ /* 0x000e220000000a00 */
[----:B-1----:R-:W-:-:S04]  /*0050*/  IMAD R2, R0, UR4, RZ ;  /* 0x0000000400027c24 */ /* 0x002fc8000f8e02ff */
[----:B0-----:R-:W-:Y:S01]  /*0060*/  IMAD R24, R2, R9, R23 ;  /* 0x0000000902187224 */ /* 0x001fe200078e0217 */
[----:B------:R-:W-:-:S04]  /*0070*/  ISETP.GE.AND P0, PT, R9, 0x1, PT ;  /* 0x000000010900780c */ /* 0x000fc80003f06270 */
[----:B------:R-:W-:-:S13]  /*0080*/  ISETP.GE.OR P0, PT, R24, R8, !P0 ;  /* 0x000000081800720c */ /* 0x000fda0004706670 */
[----:B------:R-:W-:Y:S05]  /*0090*/  @P0 EXIT ;  /* 0x000000000000094d */ /* 0x000fea0003800000 */
[----:B------:R-:W-:Y:S01]  /*00a0*/  ISETP.GE.U32.AND P0, PT, R9, 0x8, PT ;  /* 0x000000080900780c */ /* 0x000fe20003f06070 */
[----:B------:R-:W0:Y:S01]  /*00b0*/  LDCU.64 UR6, c[0x0][0x358] ;  /* 0x00006b00ff0677ac */ /* 0x000e220008000a00 */
[----:B------:R-:W-:-:S11]  /*00c0*/  HFMA2 R28, -RZ, RZ, 0, 0 ;  /* 0x00000000ff1c7431 */ /* 0x000fd600000001ff */
[----:B------:R-:W-:Y:S05]  /*00d0*/  @!P0 BRA `(.L_x_1) ;  /* 0x0000000800488947 */ /* 0x000fea0003800000 */
[----:B------:R-:W1:Y:S01]  /*00e0*/  S2R R3, SR_CgaCtaId ;  /* 0x0000000000037919 */ /* 0x000e620000008800 */
[C---:B------:R-:W-:Y:S01]  /*00f0*/  LOP3.LUT R28, R9.reuse, 0x7ffffff8, RZ, 0xc0, !PT ;  /* 0x7ffffff8091c7812 */ /* 0x040fe200078ec0ff */
[----:B------:R-:W-:Y:S01]  /*0100*/  IMAD R9, R9, UR4, RZ ;  /* 0x0000000409097c24 */ /* 0x000fe2000f8e02ff */
[----:B------:R-:W-:Y:S01]  /*0110*/  MOV R2, 0x400 ;  /* 0x0000040000027802 */ /* 0x000fe20000000f00 */
[C-C-:B------:R-:W-:Y:S01]  /*0120*/  IMAD R25, R0.reuse, 0x2, R23.reuse ;  /* 0x0000000200197824 */ /* 0x140fe200078e0217 */
[-C--:B------:R-:W-:Y:S01]  /*0130*/  IADD3 R26, PT, PT, R23, R0.reuse, RZ ;  /* 0x00000000171a7210 */ /* 0x080fe20007ffe0ff */
[C---:B------:R-:W-:Y:S01]  /*0140*/  VIADD R13, R9.reuse, 0x6 ;  /* 0x00000006090d7836 */ /* 0x040fe20000000000 */
[C---:B------:R-:W-:Y:S01]  /*0150*/  IADD3 R15, PT, PT, R9.reuse, 0x5, RZ ;  /* 0x00000005090f7810 */ /* 0x040fe20007ffe0ff */
[CC--:B------:R-:W-:Y:S01]  /*0160*/  IMAD R14, R9.reuse, R0.reuse, R0 ;  /* 0x00000000090e7224 */ /* 0x0c0fe200078e0200 */
[C---:B------:R-:W-:Y:S01]  /*0170*/  IADD3 R11, PT, PT, R9.reuse, 0x7, RZ ;  /* 0x00000007090b7810 */ /* 0x040fe20007ffe0ff */
[C---:B------:R-:W-:Y:S01]  /*0180*/  VIADD R19, R9.reuse, 0x3 ;  /* 0x0000000309137836 */ /* 0x040fe20000000000 */
[----:B------:R-:W-:Y:S01]  /*0190*/  IADD3 R17, PT, PT, R9, 0x4, RZ ;  /* 0x0000000409117810 */ /* 0x000fe20007ffe0ff */
[-CC-:B------:R-:W-:Y:S01]  /*01a0*/  IMAD R10, R15, R0.reuse, R23.reuse ;  /* 0x000000000f0a7224 */ /* 0x180fe200078e0217 */
[----:B------:R-:W-:Y:S01]  /*01b0*/  IADD3 R21, PT, PT, R9, 0x2, RZ ;  /* 0x0000000209157810 */ /* 0x000fe20007ffe0ff */
[--C-:B------:R-:W-:Y:S01]  /*01c0*/  IMAD R9, R13, R0, R23.reuse ;  /* 0x000000000d097224 */ /* 0x100fe200078e0217 */
[CC--:B------:R-:W-:Y:S01]  /*01d0*/  LEA R4, R0.reuse, R23.reuse, 0x2 ;  /* 0x0000001700047211 */ /* 0x0c0fe200078e10ff */
[--C-:B------:R-:W-:Y:S01]  /*01e0*/  IMAD R5, R0, 0x5, R23.reuse ;  /* 0x0000000500057824 */ /* 0x100fe200078e0217 */
[----:B------:R-:W-:Y:S01]  /*01f0*/  IADD3 R14, PT, PT, R14, R23, RZ ;  /* 0x000000170e0e7210 */ /* 0x000fe20007ffe0ff */
[--C-:B------:R-:W-:Y:S01]  /*0200*/  IMAD R6, R0, 0x6, R23.reuse ;  /* 0x0000000600067824 */ /* 0x100fe200078e0217 */
[----:B------:R-:W-:Y:S01]  /*0210*/  IADD3 R27, PT, PT, -R28, RZ, RZ ;  /* 0x000000ff1c1b7210 */ /* 0x000fe20007ffe1ff */
[----:B------:R-:W-:-:S02]  /*0220*/  IMAD R7, R0, 0x7, R23 ;  /* 0x0000000700077824 */ /* 0x000fc400078e0217 */
[-CC-:B------:R-:W-:Y:S02]  /*0230*/  IMAD R12, R19, R0.reuse, R23.reuse ;  /* 0x00000000130c7224 */ /* 0x180fe400078e0217 */
[--C-:B------:R-:W-:Y:S01]  /*0240*/  IMAD R13, R21, R0, R23.reuse ;  /* 0x00000000150d7224 */ /* 0x100fe200078e0217 */
[----:B-1----:R-:W-:Y:S01]  /*0250*/  LEA R8, R3, R2, 0x18 ;  /* 0x0000000203087211 */ /* 0x002fe200078ec0ff */
[-CC-:B------:R-:W-:Y:S02]  /*0260*/  IMAD R2, R11, R0.reuse, R23.reuse ;  /* 0x000000000b027224 */ /* 0x180fe400078e0217 */
[--C-:B------:R-:W-:Y:S02]  /*0270*/  IMAD R3, R0, 0x3, R23.reuse ;  /* 0x0000000300037824 */ /* 0x100fe400078e0217 */
[----:B------:R-:W-:Y:S02]  /*0280*/  IMAD R15, R23, 0x18, R8 ;  /* 0x00000018170f7824 */ /* 0x000fe400078e0208 */
[----:B------:R-:W-:-:S02]  /*0290*/  IMAD R11, R17, R0, R23 ;  /* 0x00000000110b7224 */ /* 0x000fc400078e0217 */
[----:B------:R-:W-:-:S07]  /*02a0*/  IMAD.MOV.U32 R8, RZ, RZ, R23 ;  /* 0x000000ffff087224 */ /* 0x000fce00078e0017 */
.L_x_2:
[----:B-1----:R-:W1:Y:S02]  /*02b0*/  LDC.64 R32, c[0x0][0x380] ;  /* 0x0000e000ff207b82 */ /* 0x002e640000000a00 */
[----:B-1----:R-:W-:-:S05]  /*02c0*/  IMAD.WIDE.U32 R20, R24, 0x18, R32 ;  /* 0x0000001818147825 */ /* 0x002fca00078e0020 */
[----:B0-----:R-:W2:Y:S01]  /*02d0*/  LDG.E.64 R16, desc[UR6][R20.64] ;  /* 0x0000000614107981 */ /* 0x001ea2000c1e1b00 */
[----:B------:R-:W-:Y:S02]  /*02e0*/  VOTEU.ANY UR5, UPT, PT ;  /* 0x0000000000057886 */ /* 0x000fe400038e0100 */
[----:B------:R-:W0:Y:S01]  /*02f0*/  FLO.U32 R22, UR5 ;  /* 0x0000000500167d00 */ /* 0x000e2200080e0000 */
[----:B------:R-:W0:Y:S01]  /*0300*/  S2R R19, SR_LANEID ;  /* 0x0000000000137919 */ /* 0x000e220000000000 */
[----:B------:R-:W1:Y:S01]  /*0310*/  LDC.64 R30, c[0x0][0x398] ;  /* 0x0000e600ff1e7b82 */ /* 0x000e620000000a00 */
[----:B------:R-:W3:Y:S05]  /*0320*/  LDG.E.64 R20, desc[UR6][R20.64+0x10] ;  /* 0x0000100614147981 */ /* 0x000eea000c1e1b00 */
[----:B------:R-:W1:Y:S01]  /*0330*/  POPC R23, UR5 ;  /* 0x0000000500177d09 */ /* 0x000e620008000000 */
[----:B0-----:R-:W-:-:S13]  /*0340*/  ISETP.EQ.U32.AND P1, PT, R22, R19, PT ;  /* 0x000000131600720c */ /* 0x001fda0003f22070 */
[----:B-1----:R-:W4:Y:S01]  /*0350*/  @P1 ATOMG.E.ADD.STRONG.GPU PT, R29, desc[UR6][R30.64], R23 ;  /* 0x800000171e1d19a8 */ /* 0x002f2200081ef106 */
[----:B------:R-:W-:-:S05]  /*0360*/  IMAD.WIDE.U32 R34, R14, 0x18, R32 ;  /* 0x000000180e227825 */ /* 0x000fca00078e0020 */
[----:B------:R-:W5:Y:S01]  /*0370*/  LDG.E.64 R18, desc[UR6][R34.64] ;  /* 0x0000000622127981 */ /* 0x000f62000c1e1b00 */
[----:B------:R-:W0:Y:S02]  /*0380*/  S2R R37, SR_LTMASK ;  /* 0x0000000000257919 */ /* 0x000e240000003900 */
[----:B0-----:R-:W-:Y:S01]  /*0390*/  LOP3.LUT R37, R37, UR5, RZ, 0xc0, !PT ;  /* 0x0000000525257c12 */ /* 0x001fe2000f8ec0ff */
[----:B--2---:R0:W-:Y:S04]  /*03a0*/  STS.64 [R15], R16 ;  /* 0x000000100f007388 */ /* 0x0041e80000000a00 */
[----:B0-----:R0:W2:Y:S04]  /*03b0*/  LDG.E.64 R16, desc[UR6][R34.64+0x10] ;  /* 0x0000100622107981 */ /* 0x0010a8000c1e1b00 */
[----:B------:R-:W0:Y:S04]  /*03c0*/  @P1 ATOMG.E.ADD.STRONG.GPU PT, R34, desc[UR6][R30.64], R23 ;  /* 0x800000171e2219a8 */ /* 0x000e2800081ef106 */
[----:B---3--:R-:W-:Y:S04]  /*03d0*/  STS.64 [R15+0x10], R20 ;  /* 0x000010140f007388 */ /* 0x008fe80000000a00 */
[----:B----4-:R1:W3:Y:S02]  /*03e0*/  SHFL.IDX PT, R36, R29, R22, 0x1f ;  /* 0x00001f161d247589 */ /* 0x0102e400000e0000 */
[----:B-1----:R-:W3:Y:S01]  /*03f0*/  POPC R29, R37 ;  /* 0x00000025001d7309 */ /* 0x002ee20000000000 */
[----:B------:R-:W-:-:S02]  /*0400*/  LOP3.LUT R21, R8, 0x1f, RZ, 0xc0, !PT ;  /* 0x0000001f08157812 */ /* 0x000fc400078ec0ff */
[----:B---3--:R-:W-:Y:S01]  /*0410*/  IADD3 R20, PT, PT, R36, R29, RZ ;  /* 0x0000001d24147210 */ /* 0x008fe20007ffe0ff */
[----:B------:R-:W-:-:S04]  /*0420*/  IMAD.WIDE.U32 R36, R13, 0x18, R32 ;  /* 0x000000180d247825 */ /* 0x000fc800078e0020 */
[----:B------:R1:W-:Y:S02]  /*0430*/  STS.64 [R15+0x8], R20 ;  /* 0x000008140f007388 */ /* 0x0003e40000000a00 */
[----:B-1----:R-:W-:-:S05]  /*0440*/  IMAD R20, R0, 0x18, R15 ;  /* 0x0000001800147824 */ /* 0x002fca00078e020f */
[----:B-----5:R1:W-:Y:S04]  /*0450*/  STS.64 [R20], R18 ;  /* 0x0000001214007388 */ /* 0x0203e80000000a00 */
[----:B-1----:R-:W3:Y:S04]  /*0460*/  LDG.E.64 R18, desc[UR6][R36.64] ;  /* 0x0000000624127981 */ /* 0x002ee8000c1e1b00 */
[----:B0-----:R-:W0:Y:S04]  /*0470*/  SHFL.IDX PT, R34, R34, R22, 0x1f ;  /* 0x00001f1622227589 */ /* 0x001e2800000e0000 */
[----:B--2---:R1:W-:Y:S02]  /*0480*/  STS.64 [R20+0x10], R16 ;  /* 0x0000101014007388 */ /* 0x0043e40000000a00 */
[----:B-1----:R-:W-:Y:S01]  /*0490*/  LOP3.LUT R17, R26, 0x1f, RZ, 0xc0, !PT ;  /* 0x0000001f1a117812 */ /* 0x002fe200078ec0ff */
[----:B0-----:R-:W-:-:S05]  /*04a0*/  IMAD.IADD R16, R29, 0x1, R34 ;  /* 0x000000011d107824 */ /* 0x001fca00078e0222 */
[----:B------:R0:W-:Y:S04]  /*04b0*/  STS.64 [R20+0x8], R16 ;  /* 0x0000081014007388 */ /* 0x0001e80000000a00 */
[----:B0-----:R-:W2:Y:S04]  /*04c0*/  LDG.E.64 R16, desc[UR6][R36.64+0x10] ;  /* 0x0000100624107981 */ /* 0x001ea8000c1e1b00 */
[----:B------:R-:W4:Y:S01]  /*04d0*/  @P1 ATOMG.E.ADD.STRONG.GPU PT, R21, desc[UR6][R30.64], R23 ;  /* 0x800000171e1519a8 */ /* 0x000f2200081ef106 */
[----:B------:R-:W-:Y:S02]  /*04e0*/  IMAD R20, R0, 0x18, R20 ;  /* 0x0000001800147824 */ /* 0x000fe400078e0214 */
[----:B------:R-:W-:-:S03]  /*04f0*/  IMAD.WIDE.U32 R34, R12, 0x18, R32 ;  /* 0x000000180c227825 */ /* 0x000fc600078e0020 */
[----:B---3--:R0:W-:Y:S04]  /*0500*/  STS.64 [R20], R18 ;  /* 0x0000001214007388 */ /* 0x0081e80000000a00 */
[----:B0-----:R-:W3:Y:S04]  /*0510*/  LDG.E.64 R18, desc[UR6][R34.64] ;  /* 0x0000000622127981 */ /* 0x001ee8000c1e1b00 */
[----:B----4-:R-:W0:Y:S04]  /*0520*/  SHFL.IDX PT, R21, R21, R22, 0x1f ;  /* 0x00001f1615157589 */ /* 0x010e2800000e0000 */
[----:B--2---:R1:W-:Y:S02]  /*0530*/  STS.64 [R20+0x10], R16 ;  /* 0x0000101014007388 */ /* 0x0043e40000000a00 */
[----:B-1----:R-:W-:-:S02]  /*0540*/  LOP3.LUT R17, R25, 0x1f, RZ, 0xc0, !PT ;  /* 0x0000001f19117812 */ /* 0x002fc400078ec0ff */
[----:B0-----:R-:W-:-:S05]  /*0550*/  IADD3 R16, PT, PT, R29, R21, RZ ;  /* 0x000000151d107210 */ /* 0x001fca0007ffe0ff */
[----:B------:R0:W-:Y:S04]  /*0560*/  STS.64 [R20+0x8], R16 ;  /* 0x0000081014007388 */ /* 0x0001e80000000a00 */
[----:B0-----:R0:W2:Y:S04]  /*0570*/  LDG.E.64 R16, desc[UR6][R34.64+0x10] ;  /* 0x0000100622107981 */ /* 0x0010a8000c1e1b00 */
[----:B------:R-:W4:Y:S01]  /*0580*/  @P1 ATOMG.E.ADD.STRONG.GPU PT, R21, desc[UR6][R30.64], R23 ;  /* 0x800000171e1519a8 */ /* 0x000f2200081ef106 */
[----:B------:R-:W-:Y:S02]  /*0590*/  IMAD R20, R0, 0x18, R20 ;  /* 0x0000001800147824 */ /* 0x000fe400078e0214 */
[----:B0-----:R-:W-:-:S03]  /*05a0*/  IMAD.WIDE.U32 R34, R11, 0x18, R32 ;  /* 0x000000180b227825 */ /* 0x001fc600078e0020 */
        /* <DEDUP_REMOVED lines=15> */
[----:B-1----:R-:W-:Y:S01]  /*06a0*/  LOP3.LUT R17, R4, 0x1f, RZ, 0xc0, !PT ;  /* 0x0000001f04117812 */ /* 0x002fe200078ec0ff */
[----:B0-----:R-:W-:-:S05]  /*06b0*/  IMAD.IADD R16, R29, 0x1, R36 ;  /* 0x000000011d107824 */ /* 0x001fca00078e0224 */
[----:B------:R0:W-:Y:S04]  /*06c0*/  STS.64 [R20+0x8], R16 ;  /* 0x0000081014007388 */ /* 0x0001e80000000a00 */
[----:B0-----:R0:W2:Y:S04]  /*06d0*/  LDG.E.64 R16, desc[UR6][R34.64+0x10] ;  /* 0x0000100622107981 */ /* 0x0010a8000c1e1b00 */
[----:B------:R-:W4:Y:S01]  /*06e0*/  @P1 ATOMG.E.ADD.STRONG.GPU PT, R21, desc[UR6][R30.64], R23 ;  /* 0x800000171e1519a8 */ /* 0x000f2200081ef106 */
[----:B------:R-:W-:Y:S02]  /*06f0*/  IMAD R20, R0, 0x18, R20 ;  /* 0x0000001800147824 */ /* 0x000fe400078e0214 */
[----:B------:R-:W-:-:S03]  /*0700*/  IMAD.WIDE.U32 R36, R9, 0x18, R32 ;  /* 0x0000001809247825 */ /* 0x000fc600078e0020 */
[----:B---3--:R1:W-:Y:S04]  /*0710*/  STS.64 [R20], R18 ;  /* 0x0000001214007388 */ /* 0x0083e80000000a00 */
[----:B-1----:R-:W3:Y:S01]  /*0720*/  LDG.E.64 R18, desc[UR6][R36.64] ;  /* 0x0000000624127981 */ /* 0x002ee2000c1e1b00 */
[----:B0-----:R-:W-:Y:S02]  /*0730*/  IMAD R34, R0, 0x18, R20 ;  /* 0x0000001800227824 */ /* 0x001fe400078e0214 */
[----:B------:R-:W-:Y:S01]  /*0740*/  IMAD.WIDE.U32 R32, R2, 0x18, R32 ;  /* 0x0000001802207825 */ /* 0x000fe200078e0020 */
[----:B----4-:R-:W0:Y:S04]  /*0750*/  SHFL.IDX PT, R21, R21, R22, 0x1f ;  /* 0x00001f1615157589 */ /* 0x010e2800000e0000 */
[----:B--2---:R1:W-:Y:S02]  /*0760*/  STS.64 [R20+0x10], R16 ;  /* 0x0000101014007388 */ /* 0x0043e40000000a00 */
[----:B-1----:R-:W-:-:S02]  /*0770*/  LOP3.LUT R17, R5, 0x1f, RZ, 0xc0, !PT ;  /* 0x0000001f05117812 */ /* 0x002fc400078ec0ff */
[----:B0-----:R-:W-:-:S05]  /*0780*/  IADD3 R16, PT, PT, R29, R21, RZ ;  /* 0x000000151d107210 */ /* 0x001fca0007ffe0ff */
[----:B------:R0:W-:Y:S04]  /*0790*/  STS.64 [R20+0x8], R16 ;  /* 0x0000081014007388 */ /* 0x0001e80000000a00 */
[----:B---3--:R1:W-:Y:S04]  /*07a0*/  STS.64 [R34], R18 ;  /* 0x0000001222007388 */ /* 0x0083e80000000a00 */
[----:B0-----:R-:W2:Y:S04]  /*07b0*/  LDG.E.64 R20, desc[UR6][R36.64+0x10] ;  /* 0x0000100624147981 */ /* 0x001ea8000c1e1b00 */
[----:B------:R-:W3:Y:S04]  /*07c0*/  @P1 ATOMG.E.ADD.STRONG.GPU PT, R35, desc[UR6][R30.64], R23 ;  /* 0x800000171e2319a8 */ /* 0x000ee800081ef106 */
[----:B------:R-:W4:Y:S04]  /*07d0*/  LDG.E.64 R16, desc[UR6][R32.64] ;  /* 0x0000000620107981 */ /* 0x000f28000c1e1b00 */
[----:B-1----:R-:W5:Y:S04]  /*07e0*/  LDG.E.64 R18, desc[UR6][R32.64+0x10] ;  /* 0x0000100620127981 */ /* 0x002f68000c1e1b00 */
[----:B------:R0:W2:Y:S01]  /*07f0*/  @P1 ATOMG.E.ADD.STRONG.GPU PT, R37, desc[UR6][R30.64], R23 ;  /* 0x800000171e2519a8 */ /* 0x0000a200081ef106 */
[----:B------:R-:W-:-:S02]  /*0800*/  IADD3 R27, PT, PT, R27, 0x8, RZ ;  /* 0x000000081b1b7810 */ /* 0x000fc40007ffe0ff */
[----:B0-----:R-:W-:Y:S02]  /*0810*/  LOP3.LUT R23, R7, 0x1f, RZ, 0xc0, !PT ;  /* 0x0000001f07177812 */ /* 0x001fe400078ec0ff */
[----:B------:R-:W-:Y:S01]  /*0820*/  ISETP.NE.AND P1, PT, R27, RZ, PT ;  /* 0x000000ff1b00720c */ /* 0x000fe20003f25270 */
[C---:B------:R-:W-:Y:S01]  /*0830*/  IMAD R25, R0.reuse, 0x8, R25 ;  /* 0x0000000800197824 */ /* 0x040fe200078e0219 */
[C---:B------:R-:W-:Y:S01]  /*0840*/  LEA R26, R0.reuse, R26, 0x3 ;  /* 0x0000001a001a7211 */ /* 0x040fe200078e18ff */
        /* <DEDUP_REMOVED lines=9> */
[----:B------:R-:W-:-:S02]  /*08e0*/  LEA R2, R0, R2, 0x3 ;  /* 0x0000000200027211 */ /* 0x000fc400078e18ff */
[C---:B------:R-:W-:Y:S02]  /*08f0*/  LEA R10, R0.reuse, R10, 0x3 ;  /* 0x0000000a000a7211 */ /* 0x040fe400078e18ff */
[C---:B------:R-:W-:Y:S02]  /*0900*/  LEA R11, R0.reuse, R11, 0x3 ;  /* 0x0000000b000b7211 */ /* 0x040fe400078e18ff */
[C---:B------:R-:W-:Y:S02]  /*0910*/  LEA R13, R0.reuse, R13, 0x3 ;  /* 0x0000000d000d7211 */ /* 0x040fe400078e18ff */
[----:B------:R-:W-:Y:S01]  /*0920*/  LEA R14, R0, R14, 0x3 ;  /* 0x0000000e000e7211 */ /* 0x000fe200078e18ff */
[----:B---3--:R-:W0:Y:S04]  /*0930*/  SHFL.IDX PT, R35, R35, R22, 0x1f ;  /* 0x00001f1623237589 */ /* 0x008e2800000e0000 */
[----:B--2---:R-:W1:Y:S04]  /*0940*/  SHFL.IDX PT, R36, R37, R22, 0x1f ;  /* 0x00001f1625247589 */ /* 0x004e6800000e0000 */
[----:B------:R2:W-:Y:S02]  /*0950*/  STS.64 [R34+0x10], R20 ;  /* 0x0000101422007388 */ /* 0x0005e40000000a00 */
[----:B--2---:R-:W-:-:S02]  /*0960*/  LOP3.LUT R21, R6, 0x1f, RZ, 0xc0, !PT ;  /* 0x0000001f06157812 */ /* 0x004fc400078ec0ff */
[C---:B0-----:R-:W-:Y:S01]  /*0970*/  IADD3 R20, PT, PT, R29.reuse, R35, RZ ;  /* 0x000000231d147210 */ /* 0x041fe20007ffe0ff */
[C---:B------:R-:W-:Y:S02]  /*0980*/  IMAD R35, R0.reuse, 0x18, R34 ;  /* 0x0000001800237824 */ /* 0x040fe400078e0222 */
[----:B-1----:R-:W-:Y:S02]  /*0990*/  IMAD.IADD R22, R29, 0x1, R36 ;  /* 0x000000011d167824 */ /* 0x002fe400078e0224 */
[----:B------:R1:W-:Y:S04]  /*09a0*/  STS.64 [R34+0x8], R20 ;  /* 0x0000081422007388 */ /* 0x0003e80000000a00 */
[----:B----4-:R1:W-:Y:S04]  /*09b0*/  STS.64 [R35], R16 ;  /* 0x0000001023007388 */ /* 0x0103e80000000a00 */
[----:B-----5:R1:W-:Y:S04]  /*09c0*/  STS.64 [R35+0x10], R18 ;  /* 0x0000101223007388 */ /* 0x0203e80000000a00 */
[----:B------:R1:W-:Y:S01]  /*09d0*/  STS.64 [R35+0x8], R22 ;  /* 0x0000081623007388 */ /* 0x0003e20000000a00 */
[----:B------:R-:W-:Y:S01]  /*09e0*/  LEA R6, R0, R6, 0x3 ;  /* 0x0000000600067211 */ /* 0x000fe200078e18ff */
[----:B------:R-:W-:Y:S06]  /*09f0*/  @P1 BRA `(.L_x_2) ;  /* 0xfffffff8002c1947 */ /* 0x000fec000383ffff */
.L_x_1:
[----:B------:R-:W2:Y:S01]  /*0a00*/  LDC R2, c[0x0][0x394] ;  /* 0x0000e500ff027b82 */ /* 0x000ea20000000800 */
[----:B------:R-:W3:Y:S01]  /*0a10*/  S2R R3, SR_TID.X ;  /* 0x0000000000037919 */ /* 0x000ee20000002100 */
[----:B--2---:R-:W-:-:S04]  /*0a20*/  LOP3.LUT R4, R2, 0x7, RZ, 0xc0, !PT ;  /* 0x0000000702047812 */ /* 0x004fc800078ec0ff */
[----:B------:R-:W-:-:S13]  /*0a30*/  ISETP.NE.AND P1, PT, R4, RZ, PT ;  /* 0x000000ff0400720c */ /* 0x000fda0003f25270 */
[----:B---3--:R-:W-:Y:S05]  /*0a40*/  @!P1 BRA `(.L_x_3) ;  /* 0x00000008003c9947 */ /* 0x008fea0003800000 */
[----:B------:R-:W-:Y:S01]  /*0a50*/  ISETP.GE.U32.AND P3, PT, R4, 0x4, PT ;  /* 0x000000040400780c */ /* 0x000fe20003f66070 */
[----:B------:R-:W-:Y:S01]  /*0a60*/  IMAD R5, R0, UR4, RZ ;  /* 0x0000000400057c24 */ /* 0x000fe2000f8e02ff */
[----:B------:R-:W-:-:S04]  /*0a70*/  LOP3.LUT R6, R2, 0x3, RZ, 0xc0, !PT ;  /* 0x0000000302067812 */ /* 0x000fc800078ec0ff */
[----:B------:R-:W-:-:S07]  /*0a80*/  ISETP.NE.AND P2, PT, R6, RZ, PT ;  /* 0x000000ff0600720c */ /* 0x000fce0003f45270 */
[----:B------:R-:W-:Y:S06]  /*0a90*/  @!P3 BRA `(.L_x_4) ;  /* 0x000000040008b947 */ /* 0x000fec0003800000 */
[----:B------:R-:W2:Y:S01]  /*0aa0*/  LDC.64 R24, c[0x0][0x380] ;  /* 0x0000e000ff187b82 */ /* 0x000ea20000000a00 */
[----:B------:R-:W-:-:S04]  /*0ab0*/  IMAD R9, R28, R0, R3 ;  /* 0x000000001c097224 */ /* 0x000fc800078e0203 */
[----:B-1----:R-:W-:-:S04]  /*0ac0*/  IMAD R21, R5, R2, R9 ;  /* 0x0000000205157224 */ /* 0x002fc800078e0209 */
[----:B--2---:R-:W-:-:S05]  /*0ad0*/  IMAD.WIDE.U32 R20, R21, 0x18, R24 ;  /* 0x0000001815147825 */ /* 0x004fca00078e0018 */
[----:B0-----:R-:W2:Y:S01]  /*0ae0*/  LDG.E.64 R10, desc[UR6][R20.64] ;  /* 0x00000006140a7981 */ /* 0x001ea2000c1e1b00 */
[----:B------:R-:W-:Y:S01]  /*0af0*/  VOTEU.ANY UR5, UPT, PT ;  /* 0x0000000000057886 */ /* 0x000fe200038e0100 */
[----:B------:R-:W0:Y:S01]  /*0b00*/  LDC.64 R22, c[0x0][0x398] ;  /* 0x0000e600ff167b82 */ /* 0x000e220000000a00 */
[----:B------:R-:W1:Y:S01]  /*0b10*/  FLO.U32 R26, UR5 ;  /* 0x00000005001a7d00 */ /* 0x000e6200080e0000 */
[----:B------:R-:W1:Y:S01]  /*0b20*/  S2R R13, SR_LANEID ;  /* 0x00000000000d7919 */ /* 0x000e620000000000 */
[----:B------:R-:W-:Y:S01]  /*0b30*/  IMAD.IADD R30, R9, 0x1, R0 ;  /* 0x00000001091e7824 */ /* 0x000fe200078e0200 */
[----:B------:R-:W-:Y:S01]  /*0b40*/  MOV R7, 0x400 ;  /* 0x0000040000077802 */ /* 0x000fe20000000f00 */
[----:B------:R-:W3:Y:S02]  /*0b50*/  S2R R12, SR_CgaCtaId ;  /* 0x00000000000c7919 */ /* 0x000ee40000008800 */
[----:B------:R-:W-:Y:S01]  /*0b60*/  IMAD R17, R5, R2, R30 ;  /* 0x0000000205117224 */ /* 0x000fe200078e021e */
[----:B------:R-:W-:Y:S01]  /*0b70*/  IADD3 R29, PT, PT, R30, R0, RZ ;  /* 0x000000001e1d7210 */ /* 0x000fe20007ffe0ff */
[----:B------:R-:W0:Y:S01]  /*0b80*/  POPC R8, UR5 ;  /* 0x0000000500087d09 */ /* 0x000e220008000000 */
[----:B------:R-:W4:Y:S01]  /*0b90*/  LDG.E.64 R20, desc[UR6][R20.64+0x10] ;  /* 0x0000100614147981 */ /* 0x000f22000c1e1b00 */
[----:B------:R-:W-:Y:S01]  /*0ba0*/  IMAD.WIDE.U32 R16, R17, 0x18, R24 ;  /* 0x0000001811107825 */ /* 0x000fe200078e0018 */
[----:B-1----:R-:W-:-:S03]  /*0bb0*/  ISETP.EQ.U32.AND P3, PT, R26, R13, PT ;  /* 0x0000000d1a00720c */ /* 0x002fc60003f62070 */
[----:B------:R-:W-:Y:S01]  /*0bc0*/  IMAD R13, R5, R2, R29 ;  /* 0x00000002050d7224 */ /* 0x000fe200078e021d */
[----:B---3--:R-:W-:Y:S02]  /*0bd0*/  LEA R12, R12, R7, 0x18 ;  /* 0x000000070c0c7211 */ /* 0x008fe400078ec0ff */
[----:B------:R-:W-:-:S03]  /*0be0*/  IADD3 R7, PT, PT, R29, R0, RZ ;  /* 0x000000001d077210 */ /* 0x000fc60007ffe0ff */
[----:B------:R-:W-:Y:S02]  /*0bf0*/  IMAD R27, R9, 0x18, R12 ;  /* 0x00000018091b7824 */ /* 0x000fe400078e020c */
[----:B------:R-:W-:Y:S02]  /*0c00*/  IMAD R15, R5, R2, R7 ;  /* 0x00000002050f7224 */ /* 0x000fe400078e0207 */
[--C-:B------:R-:W-:Y:S01]  /*0c10*/  IMAD.WIDE.U32 R12, R13, 0x18, R24.reuse ;  /* 0x000000180d0c7825 */ /* 0x100fe200078e0018 */
[----:B0-----:R-:W3:Y:S03]  /*0c20*/  @P3 ATOMG.E.ADD.STRONG.GPU PT, R31, desc[UR6][R22.64], R8 ;  /* 0x80000008161f39a8 */ /* 0x001ee600081ef106 */
[----:B------:R-:W-:Y:S01]  /*0c30*/  IMAD.WIDE.U32 R24, R15, 0x18, R24 ;  /* 0x000000180f187825 */ /* 0x000fe200078e0018 */
[----:B------:R-:W5:Y:S04]  /*0c40*/  LDG.E.64 R18, desc[UR6][R16.64] ;  /* 0x0000000610127981 */ /* 0x000f68000c1e1b00 */
[----:B------:R-:W5:Y:S04]  /*0c50*/  LDG.E.64 R16, desc[UR6][R16.64+0x10] ;  /* 0x0000100610107981 */ /* 0x000f68000c1e1b00 */
[----:B------:R-:W4:Y:S04]  /*0c60*/  @P3 ATOMG.E.ADD.STRONG.GPU PT, R32, desc[UR6][R22.64], R8 ;  /* 0x80000008162039a8 */ /* 0x000f2800081ef106 */
[----:B------:R-:W5:Y:S04]  /*0c70*/  LDG.E.64 R14, desc[UR6][R12.64] ;  /* 0x000000060c0e7981 */ /* 0x000f68000c1e1b00 */
[----:B------:R-:W5:Y:S04]  /*0c80*/  LDG.E.64 R12, desc[UR6][R12.64+0x10] ;  /* 0x000010060c0c7981 */ /* 0x000f68000c1e1b00 */
[----:B------:R-:W5:Y:S04]  /*0c90*/  @P3 ATOMG.E.ADD.STRONG.GPU PT, R33, desc[UR6][R22.64], R8 ;  /* 0x80000008162139a8 */ /* 0x000f6800081ef106 */
[----:B--2---:R0:W-:Y:S04]  /*0ca0*/  STS.64 [R27], R10 ;  /* 0x0000000a1b007388 */ /* 0x0041e80000000a00 */
[----:B0-----:R-:W2:Y:S04]  /*0cb0*/  LDG.E.64 R10, desc[UR6][R24.64] ;  /* 0x00000006180a7981 */ /* 0x001ea8000c1e1b00 */
[----:B------:R-:W2:Y:S04]  /*0cc0*/  LDG.E.64 R24, desc[UR6][R24.64+0x10] ;  /* 0x0000100618187981 */ /* 0x000ea8000c1e1b00 */
[----:B------:R0:W2:Y:S01]  /*0cd0*/  @P3 ATOMG.E.ADD.STRONG.GPU PT, R35, desc[UR6][R22.64], R8 ;  /* 0x80000008162339a8 */ /* 0x0000a200081ef106 */
[----:B------:R-:W1:Y:S03]  /*0ce0*/  S2R R34, SR_LTMASK ;  /* 0x0000000000227919 */ /* 0x000e660000003900 */
[----:B---3--:R-:W0:Y:S01]  /*0cf0*/  SHFL.IDX PT, R31, R31, R26, 0x1f ;  /* 0x00001f1a1f1f7589 */ /* 0x008e2200000e0000 */
[----:B-1----:R-:W-:-:S03]  /*0d00*/  LOP3.LUT R34, R34, UR5, RZ, 0xc0, !PT ;  /* 0x0000000522227c12 */ /* 0x002fc6000f8ec0ff */
[----:B----4-:R-:W1:Y:S03]  /*0d10*/  SHFL.IDX PT, R37, R32, R26, 0x1f ;  /* 0x00001f1a20257589 */ /* 0x010e6600000e0000 */
[----:B------:R-:W0:Y:S01]  /*0d20*/  POPC R34, R34 ;  /* 0x0000002200227309 */ /* 0x000e220000000000 */
[----:B-----5:R-:W3:Y:S01]  /*0d30*/  SHFL.IDX PT, R33, R33, R26, 0x1f ;  /* 0x00001f1a21217589 */ /* 0x020ee200000e0000 */
[C---:B------:R-:W-:Y:S02]  /*0d40*/  IMAD R36, R0.reuse, 0x18, R27 ;  /* 0x0000001800247824 */ /* 0x040fe400078e021b */
[----:B0-----:R-:W-:Y:S01]  /*0d50*/  IMAD.IADD R8, R31, 0x1, R34 ;  /* 0x000000011f087824 */ /* 0x001fe200078e0222 */
[----:B------:R0:W-:Y:S01]  /*0d60*/  STS.64 [R27+0x10], R20 ;  /* 0x000010141b007388 */ /* 0x0001e20000000a00 */
[----:B------:R-:W-:Y:S01]  /*0d70*/  IMAD R31, R0, 0x18, R36 ;  /* 0x00000018001f7824 */ /* 0x000fe200078e0224 */
[----:B------:R-:W-:-:S02]  /*0d80*/  LOP3.LUT R9, R9, 0x1f, RZ, 0xc0, !PT ;  /* 0x0000001f09097812 */ /* 0x000fc400078ec0ff */
[----:B------:R-:W-:Y:S02]  /*0d90*/  LOP3.LUT R23, R30, 0x1f, RZ, 0xc0, !PT ;  /* 0x0000001f1e177812 */ /* 0x000fe400078ec0ff */
[----:B-1----:R-:W-:Y:S01]  /*0da0*/  IADD3 R22, PT, PT, R34, R37, RZ ;  /* 0x0000002522167210 */ /* 0x002fe20007ffe0ff */
[----:B------:R-:W-:Y:S01]  /*0db0*/  STS.64 [R27+0x8], R8 ;  /* 0x000008081b007388 */ /* 0x000fe20000000a00 */
[----:B0-----:R-:W-:-:S03]  /*0dc0*/  LOP3.LUT R21, R29, 0x1f, RZ, 0xc0, !PT ;  /* 0x0000001f1d157812 */ /* 0x001fc600078ec0ff */
[----:B------:R-:W-:Y:S01]  /*0dd0*/  STS.64 [R36], R18 ;  /* 0x0000001224007388 */ /* 0x000fe20000000a00 */
[----:B---3--:R-:W-:-:S03]  /*0de0*/  IADD3 R20, PT, PT, R34, R33, RZ ;  /* 0x0000002122147210 */ /* 0x008fc60007ffe0ff */
[----:B------:R-:W-:Y:S04]  /*0df0*/  STS.64 [R36+0x10], R16 ;  /* 0x0000101024007388 */ /* 0x000fe80000000a00 */
[----:B------:R-:W-:Y:S04]  /*0e00*/  STS.64 [R36+0x8], R22 ;  /* 0x0000081624007388 */ /* 0x000fe80000000a00 */
[----:B------:R-:W-:Y:S04]  /*0e10*/  STS.64 [R31], R14 ;  /* 0x0000000e1f007388 */ /* 0x000fe80000000a00 */
[----:B------:R-:W-:Y:S04]  /*0e20*/  STS.64 [R31+0x10], R12 ;  /* 0x0000100c1f007388 */ /* 0x000fe80000000a00 */
[----:B------:R-:W-:Y:S01]  /*0e30*/  STS.64 [R31+0x8], R20 ;  /* 0x000008141f007388 */ /* 0x000fe20000000a00 */
[----:B------:R-:W-:-:S03]  /*0e40*/  IADD3 R28, PT, PT, R28, 0x4, RZ ;  /* 0x000000041c1c7810 */ /* 0x000fc60007ffe0ff */
[----:B--2---:R0:W1:Y:S02]  /*0e50*/  SHFL.IDX PT, R35, R35, R26, 0x1f ;  /* 0x00001f1a23237589 */ /* 0x00406400000e0000 */
[----:B0-----:R-:W-:-:S05]  /*0e60*/  IMAD R26, R0, 0x18, R31 ;  /* 0x00000018001a7824 */ /* 0x001fca00078e021f */
[----:B------:R2:W-:Y:S01]  /*0e70*/  STS.64 [R26], R10 ;  /* 0x0000000a1a007388 */ /* 0x0005e20000000a00 */
[----:B-1----:R-:W-:Y:S01]  /*0e80*/  IMAD.IADD R34, R34, 0x1, R35 ;  /* 0x0000000122227824 */ /* 0x002fe200078e0223 */
[----:B------:R-:W-:Y:S02]  /*0e90*/  LOP3.LUT R35, R7, 0x1f, RZ, 0xc0, !PT ;  /* 0x0000001f07237812 */ /* 0x000fe400078ec0ff */
[----:B------:R2:W-:Y:S04]  /*0ea0*/  STS.64 [R26+0x10], R24 ;  /* 0x000010181a007388 */ /* 0x0005e80000000a00 */
[----:B------:R2:W-:Y:S02]  /*0eb0*/  STS.64 [R26+0x8], R34 ;  /* 0x000008221a007388 */ /* 0x0005e40000000a00 */
.L_x_4:
[----:B------:R-:W-:Y:S05]  /*0ec0*/  @!P2 BRA `(.L_x_3) ;  /* 0x00000004001ca947 */ /* 0x000fea0003800000 */
[----:B------:R-:W-:Y:S02]  /*0ed0*/  ISETP.NE.AND P3, PT, R6, 0x1, PT ;  /* 0x000000010600780c */ /* 0x000fe40003f65270 */
[----:B------:R-:W-:-:S04]  /*0ee0*/  LOP3.LUT R7, R2, 0x1, RZ, 0xc0, !PT ;  /* 0x0000000102077812 */ /* 0x000fc800078ec0ff */
[----:B------:R-:W-:-:S07]  /*0ef0*/  ISETP.NE.U32.AND P2, PT, R7, 0x1, PT ;  /* 0x000000010700780c */ /* 0x000fce0003f45070 */
[----:B------:R-:W-:Y:S06]  /*0f00*/  @!P3 BRA `(.L_x_5) ;  /* 0x0000000000a0b947 */ /* 0x000fec0003800000 */
[----:B--2---:R-:W2:Y:S01]  /*0f10*/  S2R R11, SR_LANEID ;  /* 0x00000000000b7919 */ /* 0x004ea20000000000 */
[----:B------:R-:W-:Y:S01]  /*0f20*/  VOTEU.ANY UR5, UPT, PT ;  /* 0x0000000000057886 */ /* 0x000fe200038e0100 */
[----:B------:R-:W3:Y:S01]  /*0f30*/  LDC.64 R8, c[0x0][0x380] ;  /* 0x0000e000ff087b82 */ /* 0x000ee20000000a00 */
[----:B-1----:R-:W2:Y:S01]  /*0f40*/  FLO.U32 R22, UR5 ;  /* 0x0000000500167d00 */ /* 0x002ea200080e0000 */
[----:B------:R-:W-:-:S04]  /*0f50*/  IMAD R17, R28, R0, R3 ;  /* 0x000000001c117224 */ /* 0x000fc800078e0203 */
[----:B------:R-:W-:Y:S01]  /*0f60*/  IMAD R19, R5, R2, R17 ;  /* 0x0000000205137224 */ /* 0x000fe200078e0211 */
[----:B------:R-:W-:Y:S01]  /*0f70*/  IADD3 R16, PT, PT, R17, R0, RZ ;  /* 0x0000000011107210 */ /* 0x000fe20007ffe0ff */
[----:B------:R-:W1:Y:S01]  /*0f80*/  LDC.64 R6, c[0x0][0x398] ;  /* 0x0000e600ff067b82 */ /* 0x000e620000000a00 */
[----:B------:R-:W1:Y:S03]  /*0f90*/  POPC R23, UR5 ;  /* 0x0000000500177d09 */ /* 0x000e660008000000 */
[----:B------:R-:W-:Y:S02]  /*0fa0*/  IMAD R21, R5, R2, R16 ;  /* 0x0000000205157224 */ /* 0x000fe400078e0210 */
[----:B---3--:R-:W-:-:S04]  /*0fb0*/  IMAD.WIDE.U32 R18, R19, 0x18, R8 ;  /* 0x0000001813127825 */ /* 0x008fc800078e0008 */
[----:B------:R-:W-:Y:S01]  /*0fc0*/  IMAD.WIDE.U32 R20, R21, 0x18, R8 ;  /* 0x0000001815147825 */ /* 0x000fe200078e0008 */
[----:B0-----:R-:W3:Y:S01]  /*0fd0*/  LDG.E.64 R14, desc[UR6][R18.64] ;  /* 0x00000006120e7981 */ /* 0x001ee2000c1e1b00 */
[----:B--2---:R-:W-:-:S03]  /*0fe0*/  ISETP.EQ.U32.AND P3, PT, R22, R11, PT ;  /* 0x0000000b1600720c */ /* 0x004fc60003f62070 */
[----:B------:R0:W2:Y:S10]  /*0ff0*/  LDG.E.64 R8, desc[UR6][R18.64+0x10] ;  /* 0x0000100612087981 */ /* 0x0000b4000c1e1b00 */
[----:B-1----:R-:W4:Y:S04]  /*1000*/  @P3 ATOMG.E.ADD.STRONG.GPU PT, R25, desc[UR6][R6.64], R23 ;  /* 0x80000017061939a8 */ /* 0x002f2800081ef106 */
[----:B------:R-:W5:Y:S04]  /*1010*/  LDG.E.64 R10, desc[UR6][R20.64] ;  /* 0x00000006140a7981 */ /* 0x000f68000c1e1b00 */
[----:B------:R-:W5:Y:S04]  /*1020*/  LDG.E.64 R12, desc[UR6][R20.64+0x10] ;  /* 0x00001006140c7981 */ /* 0x000f68000c1e1b00 */
[----:B------:R1:W3:Y:S01]  /*1030*/  @P3 ATOMG.E.ADD.STRONG.GPU PT, R27, desc[UR6][R6.64], R23 ;  /* 0x80000017061b39a8 */ /* 0x0002e200081ef106 */
[----:B------:R-:W1:Y:S01]  /*1040*/  S2R R24, SR_LTMASK ;  /* 0x0000000000187919 */ /* 0x000e620000003900 */
[----:B------:R-:W1:Y:S01]  /*1050*/  S2R R29, SR_CgaCtaId ;  /* 0x00000000001d7919 */ /* 0x000e620000008800 */
[----:B------:R-:W-:-:S02]  /*1060*/  MOV R26, 0x400 ;  /* 0x00000400001a7802 */ /* 0x000fc40000000f00 */
[----:B0-----:R-:W-:Y:S02]  /*1070*/  LOP3.LUT R19, R16, 0x1f, RZ, 0xc0, !PT ;  /* 0x0000001f10137812 */ /* 0x001fe400078ec0ff */
[----:B-1----:R-:W-:Y:S02]  /*1080*/  LOP3.LUT R7, R17, 0x1f, RZ, 0xc0, !PT ;  /* 0x0000001f11077812 */ /* 0x002fe400078ec0ff */
[----:B------:R-:W-:-:S04]  /*1090*/  LOP3.LUT R24, R24, UR5, RZ, 0xc0, !PT ;  /* 0x0000000518187c12 */ /* 0x000fc8000f8ec0ff */
[----:B------:R-:W0:Y:S01]  /*10a0*/  POPC R18, R24 ;  /* 0x0000001800127309 */ /* 0x000e220000000000 */
[----:B------:R-:W-:-:S05]  /*10b0*/  LEA R26, R29, R26, 0x18 ;  /* 0x0000001a1d1a7211 */ /* 0x000fca00078ec0ff */
[----:B------:R-:W-:-:S04]  /*10c0*/  IMAD R29, R17, 0x18, R26 ;  /* 0x00000018111d7824 */ /* 0x000fc800078e021a */
[----:B------:R-:W-:Y:S01]  /*10d0*/  IMAD R17, R0, 0x18, R29 ;  /* 0x0000001800117824 */ /* 0x000fe200078e021d */
[----:B------:R-:W-:Y:S01]  /*10e0*/  IADD3 R28, PT, PT, R28, 0x2, RZ ;  /* 0x000000021c1c7810 */ /* 0x000fe20007ffe0ff */
[----:B----4-:R-:W0:Y:S04]  /*10f0*/  SHFL.IDX PT, R25, R25, R22, 0x1f ;  /* 0x00001f1619197589 */ /* 0x010e2800000e0000 */
[----:B---3--:R-:W1:Y:S04]  /*1100*/  SHFL.IDX PT, R27, R27, R22, 0x1f ;  /* 0x00001f161b1b7589 */ /* 0x008e6800000e0000 */
[----:B------:R3:W-:Y:S01]  /*1110*/  STS.64 [R29], R14 ;  /* 0x0000000e1d007388 */ /* 0x0007e20000000a00 */
[----:B0-----:R-:W-:-:S03]  /*1120*/  IMAD.IADD R6, R25, 0x1, R18 ;  /* 0x0000000119067824 */ /* 0x001fc600078e0212 */
[----:B--2---:R3:W-:Y:S04]  /*1130*/  STS.64 [R29+0x10], R8 ;  /* 0x000010081d007388 */ /* 0x0047e80000000a00 */
[----:B------:R3:W-:Y:S01]  /*1140*/  STS.64 [R29+0x8], R6 ;  /* 0x000008061d007388 */ /* 0x0007e20000000a00 */
[----:B-1----:R-:W-:-:S03]  /*1150*/  IADD3 R18, PT, PT, R18, R27, RZ ;  /* 0x0000001b12127210 */ /* 0x002fc60007ffe0ff */
[----:B-----5:R3:W-:Y:S04]  /*1160*/  STS.64 [R17], R10 ;  /* 0x0000000a11007388 */ /* 0x0207e80000000a00 */
[----:B------:R3:W-:Y:S04]  /*1170*/  STS.64 [R17+0x10], R12 ;  /* 0x0000100c11007388 */ /* 0x0007e80000000a00 */
[----:B------:R3:W-:Y:S02]  /*1180*/  STS.64 [R17+0x8], R18 ;  /* 0x0000081211007388 */ /* 0x0007e40000000a00 */
.L_x_5:
[----:B------:R-:W-:Y:S05]  /*1190*/  @P2 BRA `(.L_x_3) ;  /* 0x0000000000682947 */ /* 0x000fea0003800000 */
[----:B---3--:R-:W3:Y:S01]  /*11a0*/  S2R R7, SR_LANEID ;  /* 0x0000000000077919 */ /* 0x008ee20000000000 */
[----:B--2---:R-:W2:Y:S01]  /*11b0*/  LDC.64 R10, c[0x0][0x380] ;  /* 0x0000e000ff0a7b82 */ /* 0x004ea20000000a00 */
[----:B------:R-:W-:Y:S01]  /*11c0*/  VOTEU.ANY UR5, UPT, PT ;  /* 0x0000000000057886 */ /* 0x000fe200038e0100 */
[----:B------:R-:W-:Y:S01]  /*11d0*/  IMAD R28, R0, R28, R3 ;  /* 0x0000001c001c7224 */ /* 0x000fe200078e0203 */
[----:B-1----:R-:W3:Y:S03]  /*11e0*/  FLO.U32 R16, UR5 ;  /* 0x0000000500107d00 */ /* 0x002ee600080e0000 */
[----:B------:R-:W-:Y:S02]  /*11f0*/  IMAD R5, R5, R2, R28 ;  /* 0x0000000205057224 */ /* 0x000fe400078e021c */
[----:B------:R-:W1:Y:S03]  /*1200*/  LDC.64 R12, c[0x0][0x398] ;  /* 0x0000e600ff0c7b82 */ /* 0x000e660000000a00 */
[----:B------:R-:W1:Y:S01]  /*1210*/  POPC R17, UR5 ;  /* 0x0000000500117d09 */ /* 0x000e620008000000 */
[----:B--2---:R-:W-:-:S05]  /*1220*/  IMAD.WIDE.U32 R10, R5, 0x18, R10 ;  /* 0x00000018050a7825 */ /* 0x004fca00078e000a */
[----:B0-----:R-:W2:Y:S01]  /*1230*/  LDG.E.64 R8, desc[UR6][R10.64+0x10] ;  /* 0x000010060a087981 */ /* 0x001ea2000c1e1b00 */
[----:B---3--:R-:W-:-:S03]  /*1240*/  ISETP.EQ.U32.AND P2, PT, R16, R7, PT ;  /* 0x000000071000720c */ /* 0x008fc60003f42070 */
[----:B------:R-:W3:Y:S10]  /*1250*/  LDG.E.64 R6, desc[UR6][R10.64] ;  /* 0x000000060a067981 */ /* 0x000ef4000c1e1b00 */
[----:B-1----:R-:W4:Y:S01]  /*1260*/  @P2 ATOMG.E.ADD.STRONG.GPU PT, R13, desc[UR6][R12.64], R17 ;  /* 0x800000110c0d29a8 */ /* 0x002f2200081ef106 */
[----:B------:R-:W0:Y:S01]  /*1270*/  S2R R18, SR_LTMASK ;  /* 0x0000000000127919 */ /* 0x000e220000003900 */
[----:B------:R-:W1:Y:S01]  /*1280*/  S2R R20, SR_CgaCtaId ;  /* 0x0000000000147919 */ /* 0x000e620000008800 */
[----:B------:R-:W-:-:S02]  /*1290*/  MOV R5, 0x400 ;  /* 0x0000040000057802 */ /* 0x000fc40000000f00 */
[----:B------:R-:W-:Y:S02]  /*12a0*/  LOP3.LUT R15, R28, 0x1f, RZ, 0xc0, !PT ;  /* 0x0000001f1c0f7812 */ /* 0x000fe400078ec0ff */
[----:B0-----:R-:W-:-:S04]  /*12b0*/  LOP3.LUT R18, R18, UR5, RZ, 0xc0, !PT ;  /* 0x0000000512127c12 */ /* 0x001fc8000f8ec0ff */
[----:B------:R-:W0:Y:S01]  /*12c0*/  POPC R19, R18 ;  /* 0x0000001200137309 */ /* 0x000e220000000000 */
[----:B-1----:R-:W-:-:S05]  /*12d0*/  LEA R5, R20, R5, 0x18 ;  /* 0x0000000514057211 */ /* 0x002fca00078ec0ff */
[----:B------:R-:W-:Y:S01]  /*12e0*/  IMAD R5, R28, 0x18, R5 ;  /* 0x000000181c057824 */ /* 0x000fe200078e0205 */
[----:B----4-:R-:W0:Y:S04]  /*12f0*/  SHFL.IDX PT, R14, R13, R16, 0x1f ;  /* 0x00001f100d0e7589 */ /* 0x010e2800000e0000 */
[----:B---3--:R4:W-:Y:S04]  /*1300*/  STS.64 [R5], R6 ;  /* 0x0000000605007388 */ /* 0x0089e80000000a00 */
[----:B--2---:R4:W-:Y:S01]  /*1310*/  STS.64 [R5+0x10], R8 ;  /* 0x0000100805007388 */ /* 0x0049e20000000a00 */
[----:B0-----:R-:W-:-:S05]  /*1320*/  IMAD.IADD R14, R14, 0x1, R19 ;  /* 0x000000010e0e7824 */ /* 0x001fca00078e0213 */
[----:B------:R4:W-:Y:S02]  /*1330*/  STS.64 [R5+0x8], R14 ;  /* 0x0000080e05007388 */ /* 0x0009e40000000a00 */
.L_x_3:
[----:B-1----:R-:W-:Y:S01]  /*1340*/  HFMA2 R23, -RZ, RZ, 0, 0 ;  /* 0x00000000ff177431 */ /* 0x002fe200000001ff */
[----:B------:R-:W-:Y:S06]  /*1350*/  @!P0 BRA `(.L_x_6) ;  /* 0x0000000800308947 */ /* 0x000fec0003800000 */
[----:B---34-:R-:W1:Y:S01]  /*1360*/  S2R R6, SR_CgaCtaId ;  /* 0x0000000000067919 */ /* 0x018e620000008800 */
[----:B------:R-:W-:Y:S01]  /*1370*/  IMAD R7, R2, UR4, RZ ;  /* 0x0000000402077c24 */ /* 0x000fe2000f8e02ff */
[----:B------:R-:W-:Y:S01]  /*1380*/  MOV R5, 0x400 ;  /* 0x0000040000057802 */ /* 0x000fe20000000f00 */
[----:B------:R-:W-:Y:S01]  /*1390*/  IMAD R15, R0, UR4, RZ ;  /* 0x00000004000f7c24 */ /* 0x000fe2000f8e02ff */
[----:B------:R-:W-:Y:S01]  /*13a0*/  LOP3.LUT R23, R2, 0x7ffffff8, RZ, 0xc0, !PT ;  /* 0x7ffffff802177812 */ /* 0x000fe200078ec0ff */
[C---:B------:R-:W-:Y:S01]  /*13b0*/  IMAD R8, R7.reuse, R0, R0 ;  /* 0x0000000007087224 */ /* 0x040fe200078e0200 */
[C---:B------:R-:W-:Y:S01]  /*13c0*/  IADD3 R9, PT, PT, R7.reuse, 0x2, RZ ;  /* 0x0000000207097810 */ /* 0x040fe20007ffe0ff */
[C---:B--2---:R-:W-:Y:S01]  /*13d0*/  VIADD R11, R7.reuse, 0x4 ;  /* 0x00000004070b7836 */ /* 0x044fe20000000000 */
[C---:B------:R-:W-:Y:S01]  /*13e0*/  IADD3 R10, PT, PT, R7.reuse, 0x3, RZ ;  /* 0x00000003070a7810 */ /* 0x040fe20007ffe0ff */
[----:B------:R-:W-:Y:S01]  /*13f0*/  IMAD.MOV R22, RZ, RZ, -R23 ;  /* 0x000000ffff167224 */ /* 0x000fe200078e0a17 */
[----:B------:R-:W-:-:S02]  /*1400*/  IADD3 R12, PT, PT, R7, 0x5, RZ ;  /* 0x00000005070c7810 */ /* 0x000fc40007ffe0ff */
[C---:B------:R-:W-:Y:S02]  /*1410*/  IADD3 R13, PT, PT, R7.reuse, 0x6, RZ ;  /* 0x00000006070d7810 */ /* 0x040fe40007ffe0ff */
[----:B------:R-:W-:Y:S02]  /*1420*/  IADD3 R14, PT, PT, R7, 0x7, RZ ;  /* 0x00000007070e7810 */ /* 0x000fe40007ffe0ff */
[----:B------:R-:W-:Y:S01]  /*1430*/  IADD3 R7, PT, PT, R8, R3, RZ ;  /* 0x0000000308077210 */ /* 0x000fe20007ffe0ff */
[-CC-:B------:R-:W-:Y:S02]  /*1440*/  IMAD R8, R9, R0.reuse, R3.reuse ;  /* 0x0000000009087224 */ /* 0x180fe400078e0203 */
[-CC-:B------:R-:W-:Y:S02]  /*1450*/  IMAD R9, R10, R0.reuse, R3.reuse ;  /* 0x000000000a097224 */ /* 0x180fe400078e0203 */
[-CC-:B------:R-:W-:Y:S02]  /*1460*/  IMAD R10, R11, R0.reuse, R3.reuse ;  /* 0x000000000b0a7224 */ /* 0x180fe400078e0203 */
[----:B------:R-:W-:-:S02]  /*1470*/  IMAD R11, R12, R0, R3 ;  /* 0x000000000c0b7224 */ /* 0x000fc400078e0203 */
[-CC-:B------:R-:W-:Y:S02]  /*1480*/  IMAD R12, R13, R0.reuse, R3.reuse ;  /* 0x000000000d0c7224 */ /* 0x180fe400078e0203 */
[--C-:B------:R-:W-:Y:S01]  /*1490*/  IMAD R13, R14, R0, R3.reuse ;  /* 0x000000000e0d7224 */ /* 0x100fe200078e0203 */
[----:B-1----:R-:W-:Y:S01]  /*14a0*/  LEA R6, R6, R5, 0x18 ;  /* 0x0000000506067211 */ /* 0x002fe200078ec0ff */
[----:B------:R-:W-:-:S04]  /*14b0*/  IMAD R5, R15, R2, R3 ;  /* 0x000000020f057224 */ /* 0x000fc800078e0203 */
[----:B------:R-:W-:-:S07]  /*14c0*/  IMAD R6, R3, 0x18, R6 ;  /* 0x0000001803067824 */ /* 0x000fce00078e0206 */
.L_x_7:
[----:B-1----:R-:W1:Y:S01]  /*14d0*/  S2R R25, SR_LANEID ;  /* 0x0000000000197919 */ /* 0x002e620000000000 */
[----:B------:R-:W2:Y:S01]  /*14e0*/  LDC.64 R26, c[0x0][0x388] ;  /* 0x0000e200ff1a7b82 */ /* 0x000ea20000000a00 */
[----:B------:R-:W-:Y:S01]  /*14f0*/  VOTEU.ANY UR5, UPT, PT ;  /* 0x0000000000057886 */ /* 0x000fe200038e0100 */
[----:B------:R-:W0:Y:S01]  /*1500*/  LDS.64 R16, [R6] ;  /* 0x0000000006107984 */ /* 0x000e220000000a00 */
[----:B------:R-:W1:Y:S03]  /*1510*/  FLO.U32 R14, UR5 ;  /* 0x00000005000e7d00 */ /* 0x000e6600080e0000 */
[----:B------:R-:W3:Y:S02]  /*1520*/  LDS.64 R18, [R6+0x8] ;  /* 0x0000080006127984 */ /* 0x000ee40000000a00 */
[----:B------:R-:W4:Y:S02]  /*1530*/  LDC.64 R28, c[0x0][0x3a0] ;  /* 0x0000e800ff1c7b82 */ /* 0x000f240000000a00 */
[----:B------:R-:W5:Y:S01]  /*1540*/  LDS.64 R20, [R6+0x10] ;  /* 0x0000100006147984 */ /* 0x000f620000000a00 */
[----:B------:R-:W4:Y:S01]  /*1550*/  POPC R15, UR5 ;  /* 0x00000005000f7d09 */ /* 0x000f220008000000 */
[----:B--2---:R-:W-:Y:S01]  /*1560*/  IMAD.WIDE.U32 R30, R5, 0x18, R26 ;  /* 0x00000018051e7825 */ /* 0x004fe200078e001a */
[----:B-1----:R-:W-:-:S04]  /*1570*/  ISETP.EQ.U32.AND P0, PT, R14, R25, PT ;  /* 0x000000190e00720c */ /* 0x002fc80003f02070 */
[----:B0-----:R-:W-:Y:S04]  /*1580*/  STG.E.64 desc[UR6][R30.64], R16 ;  /* 0x000000101e007986 */ /* 0x001fe8000c101b06 */
[----:B---3--:R-:W-:Y:S04]  /*1590*/  STG.E.64 desc[UR6][R30.64+0x8], R18 ;  /* 0x000008121e007986 */ /* 0x008fe8000c101b06 */
[----:B-----5:R-:W-:Y:S04]  /*15a0*/  STG.E.64 desc[UR6][R30.64+0x10], R20 ;  /* 0x000010141e007986 */ /* 0x020fe8000c101b06 */
[----:B----4-:R-:W2:Y:S01]  /*15b0*/  @P0 ATOMG.E.ADD.STRONG.GPU PT, R37, desc[UR6][R28.64], R15 ;  /* 0x8000000f1c2509a8 */ /* 0x010ea200081ef106 */
[----:B------:R-:W-:Y:S01]  /*15c0*/  IMAD R25, R0, 0x18, R6 ;  /* 0x0000001800197824 */ /* 0x000fe200078e0206 */
[----:B------:R-:W0:Y:S04]  /*15d0*/  S2R R24, SR_LTMASK ;  /* 0x0000000000187919 */ /* 0x000e280000003900 */
[----:B------:R-:W-:Y:S04]  /*15e0*/  LDS.64 R16, [R25] ;  /* 0x0000000019107984 */ /* 0x000fe80000000a00 */
[----:B------:R-:W-:Y:S04]  /*15f0*/  LDS.64 R18, [R25+0x8] ;  /* 0x0000080019127984 */ /* 0x000fe80000000a00 */
[----:B------:R-:W-:Y:S01]  /*1600*/  LDS.64 R20, [R25+0x10] ;  /* 0x0000100019147984 */ /* 0x000fe20000000a00 */
[----:B0-----:R-:W-:-:S06]  /*1610*/  LOP3.LUT R24, R24, UR5, RZ, 0xc0, !PT ;  /* 0x0000000518187c12 */ /* 0x001fcc000f8ec0ff */
[----:B------:R-:W0:Y:S01]  /*1620*/  POPC R24, R24 ;  /* 0x0000001800187309 */ /* 0x000e220000000000 */
[----:B--2---:R-:W0:Y:S02]  /*1630*/  SHFL.IDX PT, R33, R37, R14, 0x1f ;  /* 0x00001f0e25217589 */ /* 0x004e2400000e0000 */
[----:B0-----:R-:W-:-:S05]  /*1640*/  IADD3 R33, PT, PT, R33, R24, RZ ;  /* 0x0000001821217210 */ /* 0x001fca0007ffe0ff */
[----:B------:R0:W-:Y:S02]  /*1650*/  STG.E desc[UR6][R30.64+0x4], R33 ;  /* 0x000004211e007986 */ /* 0x0001e4000c101906 */
[----:B0-----:R-:W-:-:S05]  /*1660*/  IMAD.WIDE.U32 R30, R7, 0x18, R26 ;  /* 0x00000018071e7825 */ /* 0x001fca00078e001a */
[----:B------:R-:W-:Y:S04]  /*1670*/  STG.E.64 desc[UR6][R30.64], R16 ;  /* 0x000000101e007986 */ /* 0x000fe8000c101b06 */
[----:B------:R-:W-:Y:S04]  /*1680*/  STG.E.64 desc[UR6][R30.64+0x8], R18 ;  /* 0x000008121e007986 */ /* 0x000fe8000c101b06 */
[----:B------:R-:W-:Y:S04]  /*1690*/  STG.E.64 desc[UR6][R30.64+0x10], R20 ;  /* 0x000010141e007986 */ /* 0x000fe8000c101b06 */
[----:B------:R-:W2:Y:S01]  /*16a0*/  @P0 ATOMG.E.ADD.STRONG.GPU PT, R32, desc[UR6][R28.64], R15 ;  /* 0x8000000f1c2009a8 */ /* 0x000ea200081ef106 */
[----:B------:R-:W-:-:S05]  /*16b0*/  IMAD R35, R0, 0x18, R25 ;  /* 0x0000001800237824 */ /* 0x000fca00078e0219 */
[----:B------:R-:W-:Y:S04]  /*16c0*/  LDS.64 R16, [R35] ;  /* 0x0000000023107984 */ /* 0x000fe80000000a00 */
[----:B------:R-:W-:Y:S04]  /*16d0*/  LDS.64 R18, [R35+0x8] ;  /* 0x0000080023127984 */ /* 0x000fe80000000a00 */
[----:B------:R-:W-:Y:S04]  /*16e0*/  LDS.64 R20, [R35+0x10] ;  /* 0x0000100023147984 */ /* 0x000fe80000000a00 */
        /* <DEDUP_REMOVED lines=13> */
[----:B0-----:R-:W-:-:S05]  /*17c0*/  IMAD.IADD R25, R24, 0x1, R37 ;  /* 0x0000000118197824 */ /* 0x001fca00078e0225 */
        /* <DEDUP_REMOVED lines=42> */
[----:B------:R-:W-:-:S02]  /*1a70*/  IMAD R32, R0, 0x18, R35 ;  /* 0x0000001800207824 */ /* 0x000fc400078e0223 */
[----:B------:R-:W-:-:S03]  /*1a80*/  IMAD.WIDE.U32 R26, R13, 0x18, R26 ;  /* 0x000000180d1a7825 */ /* 0x000fc600078e001a */
[----:B------:R-:W-:Y:S04]  /*1a90*/  LDS.64 R16, [R32] ;  /* 0x0000000020107984 */ /* 0x000fe80000000a00 */
[----:B------:R-:W-:Y:S04]  /*1aa0*/  LDS.64 R18, [R32+0x8] ;  /* 0x0000080020127984 */ /* 0x000fe80000000a00 */
[----:B------:R-:W-:Y:S04]  /*1ab0*/  LDS.64 R20, [R32+0x10] ;  /* 0x0000100020147984 */ /* 0x000fe80000000a00 */
[----:B--2---:R-:W0:Y:S02]  /*1ac0*/  SHFL.IDX PT, R37, R37, R14, 0x1f ;  /* 0x00001f0e25257589 */ /* 0x004e2400000e0000 */
[----:B0-----:R-:W-:-:S05]  /*1ad0*/  IMAD.IADD R25, R24, 0x1, R37 ;  /* 0x0000000118197824 */ /* 0x001fca00078e0225 */
[----:B------:R-:W-:Y:S04]  /*1ae0*/  STG.E desc[UR6][R30.64+0x4], R25 ;  /* 0x000004191e007986 */ /* 0x000fe8000c101906 */
[----:B------:R-:W-:Y:S04]  /*1af0*/  STG.E.64 desc[UR6][R26.64], R16 ;  /* 0x000000101a007986 */ /* 0x000fe8000c101b06 */
[----:B------:R-:W-:Y:S04]  /*1b00*/  STG.E.64 desc[UR6][R26.64+0x8], R18 ;  /* 0x000008121a007986 */ /* 0x000fe8000c101b06 */
[----:B------:R-:W-:Y:S04]  /*1b10*/  STG.E.64 desc[UR6][R26.64+0x10], R20 ;  /* 0x000010141a007986 */ /* 0x000fe8000c101b06 */
[----:B------:R-:W2:Y:S01]  /*1b20*/  @P0 ATOMG.E.ADD.STRONG.GPU PT, R15, desc[UR6][R28.64], R15 ;  /* 0x8000000f1c0f09a8 */ /* 0x000ea200081ef106 */
[----:B------:R-:W-:Y:S01]  /*1b30*/  IADD3 R22, PT, PT, R22, 0x8, RZ ;  /* 0x0000000816167810 */ /* 0x000fe20007ffe0ff */
[C---:B------:R-:W-:Y:S01]  /*1b40*/  IMAD R6, R0.reuse, 0xc0, R6 ;  /* 0x000000c000067824 */ /* 0x040fe200078e0206 */
[C---:B------:R-:W-:Y:S01]  /*1b50*/  LEA R7, R0.reuse, R7, 0x3 ;  /* 0x0000000700077211 */ /* 0x040fe200078e18ff */
[----:B------:R-:W-:Y:S01]  /*1b60*/  IMAD R8, R0, 0x8, R8 ;  /* 0x0000000800087824 */ /* 0x000fe200078e0208 */
[----:B------:R-:W-:Y:S01]  /*1b70*/  ISETP.NE.AND P0, PT, R22, RZ, PT ;  /* 0x000000ff1600720c */ /* 0x000fe20003f05270 */
[C---:B------:R-:W-:Y:S01]  /*1b80*/  IMAD R12, R0.reuse, 0x8, R12 ;  /* 0x00000008000c7824 */ /* 0x040fe200078e020c */
[----:B------:R-:W-:-:S02]  /*1b90*/  LEA R9, R0, R9, 0x3 ;  /* 0x0000000900097211 */ /* 0x000fc400078e18ff */
[C---:B------:R-:W-:Y:S02]  /*1ba0*/  LEA R10, R0.reuse, R10, 0x3 ;  /* 0x0000000a000a7211 */ /* 0x040fe400078e18ff */
[C---:B------:R-:W-:Y:S02]  /*1bb0*/  LEA R11, R0.reuse, R11, 0x3 ;  /* 0x0000000b000b7211 */ /* 0x040fe400078e18ff */
[C---:B------:R-:W-:Y:S02]  /*1bc0*/  LEA R13, R0.reuse, R13, 0x3 ;  /* 0x0000000d000d7211 */ /* 0x040fe400078e18ff */
[----:B------:R-:W-:Y:S01]  /*1bd0*/  LEA R5, R0, R5, 0x3 ;  /* 0x0000000500057211 */ /* 0x000fe200078e18ff */
[----:B--2---:R-:W0:Y:S02]  /*1be0*/  SHFL.IDX PT, R33, R15, R14, 0x1f ;  /* 0x00001f0e0f217589 */ /* 0x004e2400000e0000 */
[----:B0-----:R-:W-:-:S05]  /*1bf0*/  IADD3 R33, PT, PT, R24, R33, RZ ;  /* 0x0000002118217210 */ /* 0x001fca0007ffe0ff */
[----:B------:R1:W-:Y:S01]  /*1c00*/  STG.E desc[UR6][R26.64+0x4], R33 ;  /* 0x000004211a007986 */ /* 0x0003e2000c101906 */
[----:B------:R-:W-:Y:S05]  /*1c10*/  @P0 BRA `(.L_x_7) ;  /* 0xfffffff8002c0947 */ /* 0x000fea000383ffff */
.L_x_6:
[----:B0-----:R-:W-:Y:S05]  /*1c20*/  @!P1 EXIT ;  /* 0x000000000000994d */ /* 0x001fea0003800000 */
[----:B------:R-:W-:Y:S01]  /*1c30*/  ISETP.GE.U32.AND P0, PT, R4, 0x4, PT ;  /* 0x000000040400780c */ /* 0x000fe20003f06070 */
[----:B---3--:R-:W-:Y:S01]  /*1c40*/  IMAD R12, R0, UR4, RZ ;  /* 0x00000004000c7c24 */ /* 0x008fe2000f8e02ff */
[----:B------:R-:W-:-:S03]  /*1c50*/  LOP3.LUT R22, R2, 0x3, RZ, 0xc0, !PT ;  /* 0x0000000302167812 */ /* 0x000fc600078ec0ff */
[----:B------:R-:W-:Y:S01]  /*1c60*/  IMAD R12, R12, R2, R3 ;  /* 0x000000020c0c7224 */ /* 0x000fe200078e0203 */
[----:B------:R-:W-:-:S07]  /*1c70*/  ISETP.NE.AND P1, PT, R22, RZ, PT ;  /* 0x000000ff1600720c */ /* 0x000fce0003f25270 */
[----:B------:R-:W-:Y:S06]  /*1c80*/  @!P0 BRA `(.L_x_8) ;  /* 0x00000004000c8947 */ /* 0x000fec0003800000 */
[----:B----4-:R-:W0:Y:S01]  /*1c90*/  S2R R5, SR_CgaCtaId ;  /* 0x0000000000057919 */ /* 0x010e220000008800 */
[----:B------:R-:W-:Y:S01]  /*1ca0*/  MOV R4, 0x400 ;  /* 0x0000040000047802 */ /* 0x000fe20000000f00 */
[----:B------:R-:W3:Y:S01]  /*1cb0*/  LDC.64 R8, c[0x0][0x388] ;  /* 0x0000e200ff087b82 */ /* 0x000ee20000000a00 */
[----:B------:R-:W-:Y:S02]  /*1cc0*/  VOTEU.ANY UR4, UPT, PT ;  /* 0x0000000000047886 */ /* 0x000fe400038e0100 */
[----:B------:R-:W4:Y:S05]  /*1cd0*/  FLO.U32 R14, UR4 ;  /* 0x00000004000e7d00 */ /* 0x000f2a00080e0000 */
[----:B------:R-:W5:Y:S03]  /*1ce0*/  LDC.64 R6, c[0x0][0x3a0] ;  /* 0x0000e800ff067b82 */ /* 0x000f660000000a00 */
[----:B------:R-:W5:Y:S01]  /*1cf0*/  POPC R15, UR4 ;  /* 0x00000004000f7d09 */ /* 0x000f620008000000 */
[----:B0-----:R-:W-:Y:S01]  /*1d00*/  LEA R5, R5, R4, 0x18 ;  /* 0x0000000405057211 */ /* 0x001fe200078ec0ff */
[----:B------:R-:W-:-:S04]  /*1d10*/  IMAD R4, R23, R0, R3 ;  /* 0x0000000017047224 */ /* 0x000fc800078e0203 */
[----:B------:R-:W-:Y:S02]  /*1d20*/  IMAD R13, R4, 0x18, R5 ;  /* 0x00000018040d7824 */ /* 0x000fe400078e0205 */
[----:B------:R-:W4:Y:S03]  /*1d30*/  S2R R5, SR_LANEID ;  /* 0x0000000000057919 */ /* 0x000f260000000000 */
[----:B--2---:R-:W0:Y:S04]  /*1d40*/  LDS.64 R24, [R13] ;  /* 0x000000000d187984 */ /* 0x004e280000000a00 */
[----:B-1----:R-:W1:Y:S04]  /*1d50*/  LDS.64 R26, [R13+0x8] ;  /* 0x000008000d1a7984 */ /* 0x002e680000000a00 */
[----:B------:R-:W2:Y:S01]  /*1d60*/  LDS.64 R28, [R13+0x10] ;  /* 0x000010000d1c7984 */ /* 0x000ea20000000a00 */
[----:B----4-:R-:W-:Y:S01]  /*1d70*/  ISETP.EQ.U32.AND P0, PT, R14, R5, PT ;  /* 0x000000050e00720c */ /* 0x010fe20003f02070 */
[----:B------:R-:W-:-:S04]  /*1d80*/  IMAD R5, R23, R0, R12 ;  /* 0x0000000017057224 */ /* 0x000fc800078e020c */
[----:B---3--:R-:W-:-:S05]  /*1d90*/  IMAD.WIDE.U32 R10, R5, 0x18, R8 ;  /* 0x00000018050a7825 */ /* 0x008fca00078e0008 */
[----:B0-----:R-:W-:Y:S04]  /*1da0*/  STG.E.64 desc[UR6][R10.64], R24 ;  /* 0x000000180a007986 */ /* 0x001fe8000c101b06 */
[----:B-1----:R-:W-:Y:S04]  /*1db0*/  STG.E.64 desc[UR6][R10.64+0x8], R26 ;  /* 0x0000081a0a007986 */ /* 0x002fe8000c101b06 */
[----:B--2---:R-:W-:Y:S04]  /*1dc0*/  STG.E.64 desc[UR6][R10.64+0x10], R28 ;  /* 0x0000101c0a007986 */ /* 0x004fe8000c101b06 */
[----:B-----5:R-:W2:Y:S01]  /*1dd0*/  @P0 ATOMG.E.ADD.STRONG.GPU PT, R37, desc[UR6][R6.64], R15 ;  /* 0x8000000f062509a8 */ /* 0x020ea200081ef106 */
[----:B------:R-:W-:Y:S01]  /*1de0*/  IMAD R35, R0, 0x18, R13 ;  /* 0x0000001800237824 */ /* 0x000fe200078e020d */
[----:B------:R-:W-:Y:S01]  /*1df0*/  IADD3 R33, PT, PT, R5, R0, RZ ;  /* 0x0000000005217210 */ /* 0x000fe20007ffe0ff */
[----:B------:R-:W0:Y:S03]  /*1e00*/  S2R R30, SR_LTMASK ;  /* 0x00000000001e7919 */ /* 0x000e260000003900 */
[----:B------:R-:W-:Y:S04]  /*1e10*/  LDS.64 R20, [R35] ;  /* 0x0000000023147984 */ /* 0x000fe80000000a00 */
[----:B------:R-:W-:Y:S04]  /*1e20*/  LDS.64 R18, [R35+0x8] ;  /* 0x0000080023127984 */ /* 0x000fe80000000a00 */
[----:B------:R-:W-:Y:S01]  /*1e30*/  LDS.64 R16, [R35+0x10] ;  /* 0x0000100023107984 */ /* 0x000fe20000000a00 */
[----:B0-----:R-:W-:-:S06]  /*1e40*/  LOP3.LUT R13, R30, UR4, RZ, 0xc0, !PT ;  /* 0x000000041e0d7c12 */ /* 0x001fcc000f8ec0ff */
[----:B------:R-:W0:Y:S01]  /*1e50*/  POPC R13, R13 ;  /* 0x0000000d000d7309 */ /* 0x000e220000000000 */
[----:B--2---:R-:W0:Y:S02]  /*1e60*/  SHFL.IDX PT, R4, R37, R14, 0x1f ;  /* 0x00001f0e25047589 */ /* 0x004e2400000e0000 */
[----:B0-----:R-:W-:Y:S02]  /*1e70*/  IMAD.IADD R31, R4, 0x1, R13 ;  /* 0x00000001041f7824 */ /* 0x001fe400078e020d */
[----:B------:R-:W-:-:S03]  /*1e80*/  IMAD.WIDE.U32 R4, R33, 0x18, R8 ;  /* 0x0000001821047825 */ /* 0x000fc600078e0008 */
[----:B------:R0:W-:Y:S04]  /*1e90*/  STG.E desc[UR6][R10.64+0x4], R31 ;  /* 0x0000041f0a007986 */ /* 0x0001e8000c101906 */
[----:B------:R-:W-:Y:S04]  /*1ea0*/  STG.E.64 desc[UR6][R4.64], R20 ;  /* 0x0000001404007986 */ /* 0x000fe8000c101b06 */
[----:B------:R-:W-:Y:S04]  /*1eb0*/  STG.E.64 desc[UR6][R4.64+0x8], R18 ;  /* 0x0000081204007986 */ /* 0x000fe8000c101b06 */
[----:B------:R-:W-:Y:S04]  /*1ec0*/  STG.E.64 desc[UR6][R4.64+0x10], R16 ;  /* 0x0000101004007986 */ /* 0x000fe8000c101b06 */
[----:B------:R-:W2:Y:S01]  /*1ed0*/  @P0 ATOMG.E.ADD.STRONG.GPU PT, R32, desc[UR6][R6.64], R15 ;  /* 0x8000000f062009a8 */ /* 0x000ea200081ef106 */
[----:B------:R-:W-:Y:S01]  /*1ee0*/  IMAD R35, R0, 0x18, R35 ;  /* 0x0000001800237824 */ /* 0x000fe200078e0223 */
[----:B------:R-:W-:-:S04]  /*1ef0*/  IADD3 R33, PT, PT, R33, R0, RZ ;  /* 0x0000000021217210 */ /* 0x000fc80007ffe0ff */
[----:B------:R-:W-:Y:S01]  /*1f00*/  LDS.64 R28, [R35] ;  /* 0x00000000231c7984 */ /* 0x000fe20000000a00 */
[----:B0-----:R-:W-:-:S03]  /*1f10*/  IMAD.WIDE.U32 R10, R33, 0x18, R8 ;  /* 0x00000018210a7825 */ /* 0x001fc600078e0008 */
[----:B------:R-:W-:Y:S04]  /*1f20*/  LDS.64 R26, [R35+0x8] ;  /* 0x00000800231a7984 */ /* 0x000fe80000000a00 */
[----:B------:R-:W-:Y:S04]  /*1f30*/  LDS.64 R24, [R35+0x10] ;  /* 0x0000100023187984 */ /* 0x000fe80000000a00 */
[----:B--2---:R-:W0:Y:S02]  /*1f40*/  SHFL.IDX PT, R32, R32, R14, 0x1f ;  /* 0x00001f0e20207589 */ /* 0x004e2400000e0000 */
[----:B0-----:R-:W-:-:S05]  /*1f50*/  IADD3 R31, PT, PT, R13, R32, RZ ;  /* 0x000000200d1f7210 */ /* 0x001fca0007ffe0ff */
[----:B------:R-:W-:Y:S04]  /*1f60*/  STG.E desc[UR6][R4.64+0x4], R31 ;  /* 0x0000041f04007986 */ /* 0x000fe8000c101906 */
[----:B------:R-:W-:Y:S04]  /*1f70*/  STG.E.64 desc[UR6][R10.64], R28 ;  /* 0x0000001c0a007986 */ /* 0x000fe8000c101b06 */
[----:B------:R-:W-:Y:S04]  /*1f80*/  STG.E.64 desc[UR6][R10.64+0x8], R26 ;  /* 0x0000081a0a007986 */ /* 0x000fe8000c101b06 */
[----:B------:R-:W-:Y:S04]  /*1f90*/  STG.E.64 desc[UR6][R10.64+0x10], R24 ;  /* 0x000010180a007986 */ /* 0x000fe8000c101b06 */
[----:B------:R-:W2:Y:S01]  /*1fa0*/  @P0 ATOMG.E.ADD.STRONG.GPU PT, R37, desc[UR6][R6.64], R15 ;  /* 0x8000000f062509a8 */ /* 0x000ea200081ef106 */
[----:B------:R-:W-:Y:S01]  /*1fb0*/  IMAD R30, R0, 0x18, R35 ;  /* 0x00000018001e7824 */ /* 0x000fe200078e0223 */
[----:B------:R-:W-:-:S04]  /*1fc0*/  IADD3 R33, PT, PT, R33, R0, RZ ;  /* 0x0000000021217210 */ /* 0x000fc80007ffe0ff */
[----:B------:R-:W-:Y:S01]  /*1fd0*/  LDS.64 R20, [R30] ;  /* 0x000000001e147984 */ /* 0x000fe20000000a00 */
[----:B------:R-:W-:-:S03]  /*1fe0*/  IMAD.WIDE.U32 R8, R33, 0x18, R8 ;  /* 0x0000001821087825 */ /* 0x000fc600078e0008 */
        /* <DEDUP_REMOVED lines=9> */
[----:B------:R-:W-:-:S03]  /*2080*/  IADD3 R23, PT, PT, R23, 0x4, RZ ;  /* 0x0000000417177810 */ /* 0x000fc60007ffe0ff */
[----:B--2---:R-:W0:Y:S02]  /*2090*/  SHFL.IDX PT, R4, R7, R14, 0x1f ;  /* 0x00001f0e07047589 */ /* 0x004e2400000e0000 */
[----:B0-----:R-:W-:-:S05]  /*20a0*/  IADD3 R13, PT, PT, R13, R4, RZ ;  /* 0x000000040d0d7210 */ /* 0x001fca0007ffe0ff */
[----:B------:R0:W-:Y:S02]  /*20b0*/  STG.E desc[UR6][R8.64+0x4], R13 ;  /* 0x0000040d08007986 */ /* 0x0001e4000c101906 */
.L_x_8:
[----:B------:R-:W-:Y:S05]  /*20c0*/  @!P1 EXIT ;  /* 0x000000000000994d */ /* 0x000fea0003800000 */
[----:B------:R-:W-:Y:S02]  /*20d0*/  ISETP.NE.AND P0, PT, R22, 0x1, PT ;  /* 0x000000011600780c */ /* 0x000fe40003f05270 */
[----:B------:R-:W-:-:S04]  /*20e0*/  LOP3.LUT R2, R2, 0x1, RZ, 0xc0, !PT ;  /* 0x0000000102027812 */ /* 0x000fc800078ec0ff */
[----:B------:R-:W-:-:S07]  /*20f0*/  ISETP.NE.U32.AND P1, PT, R2, 0x1, PT ;  /* 0x000000010200780c */ /* 0x000fce0003f25070 */
[----:B------:R-:W-:Y:S06]  /*2100*/  @!P0 BRA `(.L_x_9) ;  /* 0x0000000000a48947 */ /* 0x000fec0003800000 */
[----:B----4-:R-:W3:Y:S01]  /*2110*/  S2R R5, SR_CgaCtaId ;  /* 0x0000000000057919 */ /* 0x010ee20000008800 */
[----:B------:R-:W-:Y:S01]  /*2120*/  MOV R2, 0x400 ;  /* 0x0000040000027802 */ /* 0x000fe20000000f00 */
[----:B------:R-:W4:Y:S01]  /*2130*/  LDC.64 R16, c[0x0][0x388] ;  /* 0x0000e200ff107b82 */ /* 0x000f220000000a00 */
[----:B------:R-:W-:Y:S01]  /*2140*/  VOTEU.ANY UR4, UPT, PT ;  /* 0x0000000000047886 */ /* 0x000fe200038e0100 */
[----:B------:R-:W5:Y:S01]  /*2150*/  S2R R7, SR_LANEID ;  /* 0x0000000000077919 */ /* 0x000f620000000000 */
[----:B------:R-:W-:Y:S01]  /*2160*/  POPC R21, UR4 ;  /* 0x0000000400157d09 */ /* 0x000fe20008000000 */
[----:B--2---:R-:W-:Y:S01]  /*2170*/  IMAD R25, R23, R0, R12 ;  /* 0x0000000017197224 */ /* 0x004fe200078e020c */
[----:B---3--:R-:W-:Y:S01]  /*2180*/  LEA R5, R5, R2, 0x18 ;  /* 0x0000000205057211 */ /* 0x008fe200078ec0ff */
[----:B------:R-:W-:-:S04]  /*2190*/  IMAD R2, R23, R0, R3 ;  /* 0x0000000017027224 */ /* 0x000fc800078e0203 */
[----:B0-----:R-:W-:Y:S02]  /*21a0*/  IMAD R9, R2, 0x18, R5 ;  /* 0x0000001802097824 */ /* 0x001fe400078e0205 */
[----:B------:R-:W5:Y:S01]  /*21b0*/  FLO.U32 R2, UR4 ;  /* 0x0000000400027d00 */ /* 0x000f6200080e0000 */
[----:B------:R-:W0:Y:S02]  /*21c0*/  LDC.64 R4, c[0x0][0x3a0] ;  /* 0x0000e800ff047b82 */ /* 0x000e240000000a00 */
[----:B-1----:R-:W1:Y:S04]  /*21d0*/  LDS.64 R26, [R9] ;  /* 0x00000000091a7984 */ /* 0x002e680000000a00 */
[----:B------:R-:W2:Y:S04]  /*21e0*/  LDS.64 R28, [R9+0x8] ;  /* 0x00000800091c7984 */ /* 0x000ea80000000a00 */
[----:B------:R-:W3:Y:S01]  /*21f0*/  LDS.64 R30, [R9+0x10] ;  /* 0x00001000091e7984 */ /* 0x000ee20000000a00 */
[----:B-----5:R-:W-:Y:S01]  /*2200*/  ISETP.EQ.U32.AND P0, PT, R2, R7, PT ;  /* 0x000000070200720c */ /* 0x020fe20003f02070 */
[----:B----4-:R-:W-:-:S05]  /*2210*/  IMAD.WIDE.U32 R6, R25, 0x18, R16 ;  /* 0x0000001819067825 */ /* 0x010fca00078e0010 */
[----:B-1----:R-:W-:Y:S04]  /*2220*/  STG.E.64 desc[UR6][R6.64], R26 ;  /* 0x0000001a06007986 */ /* 0x002fe8000c101b06 */
[----:B--2---:R-:W-:Y:S04]  /*2230*/  STG.E.64 desc[UR6][R6.64+0x8], R28 ;  /* 0x0000081c06007986 */ /* 0x004fe8000c101b06 */
[----:B---3--:R-:W-:Y:S04]  /*2240*/  STG.E.64 desc[UR6][R6.64+0x10], R30 ;  /* 0x0000101e06007986 */ /* 0x008fe8000c101b06 */
[----:B0-----:R-:W2:Y:S01]  /*2250*/  @P0 ATOMG.E.ADD.STRONG.GPU PT, R19, desc[UR6][R4.64], R21 ;  /* 0x80000015041309a8 */ /* 0x001ea200081ef106 */
[----:B------:R-:W-:Y:S01]  /*2260*/  IMAD R20, R0, 0x18, R9 ;  /* 0x0000001800147824 */ /* 0x000fe200078e0209 */
[----:B------:R-:W-:Y:S01]  /*2270*/  IADD3 R25, PT, PT, R25, R0, RZ ;  /* 0x0000000019197210 */ /* 0x000fe20007ffe0ff */
[----:B------:R-:W0:Y:S04]  /*2280*/  S2R R18, SR_LTMASK ;  /* 0x0000000000127919 */ /* 0x000e280000003900 */
[----:B------:R-:W-:Y:S01]  /*2290*/  IMAD.WIDE.U32 R16, R25, 0x18, R16 ;  /* 0x0000001819107825 */ /* 0x000fe200078e0010 */
[----:B------:R-:W-:Y:S04]  /*22a0*/  LDS.64 R8, [R20] ;  /* 0x0000000014087984 */ /* 0x000fe80000000a00 */
[----:B------:R-:W-:Y:S04]  /*22b0*/  LDS.64 R10, [R20+0x8] ;  /* 0x00000800140a7984 */ /* 0x000fe80000000a00 */
[----:B------:R-:W-:Y:S01]  /*22c0*/  LDS.64 R14, [R20+0x10] ;  /* 0x00001000140e7984 */ /* 0x000fe20000000a00 */
[----:B0-----:R-:W-:-:S06]  /*22d0*/  LOP3.LUT R18, R18, UR4, RZ, 0xc0, !PT ;  /* 0x0000000412127c12 */ /* 0x001fcc000f8ec0ff */
[----:B------:R-:W0:Y:S01]  /*22e0*/  POPC R18, R18 ;  /* 0x0000001200127309 */ /* 0x000e220000000000 */
        /* <DEDUP_REMOVED lines=11> */
.L_x_9:
[----:B------:R-:W-:Y:S05]  /*23a0*/  @P1 EXIT ;  /* 0x000000000000194d */ /* 0x000fea0003800000 */
[----:B----4-:R-:W4:Y:S01]  /*23b0*/  S2R R5, SR_CgaCtaId ;  /* 0x0000000000057919 */ /* 0x010f220000008800 */
[----:B------:R-:W-:Y:S01]  /*23c0*/  MOV R2, 0x400 ;  /* 0x0000040000027802 */ /* 0x000fe20000000f00 */
[CC--:B------:R-:W-:Y:S01]  /*23d0*/  IMAD R3, R0.reuse, R23.reuse, R3 ;  /* 0x0000001700037224 */ /* 0x0c0fe200078e0203 */
[----:B------:R-:W-:Y:S01]  /*23e0*/  VOTEU.ANY UR4, UPT, PT ;  /* 0x0000000000047886 */ /* 0x000fe200038e0100 */
[----:B------:R-:W5:Y:S01]  /*23f0*/  S2R R7, SR_LANEID ;  /* 0x0000000000077919 */ /* 0x000f620000000000 */
[----:B---3--:R-:W5:Y:S01]  /*2400*/  FLO.U32 R16, UR4 ;  /* 0x0000000400107d00 */ /* 0x008f6200080e0000 */
[----:B------:R-:W-:-:S07]  /*2410*/  IMAD R23, R0, R23, R12 ;  /* 0x0000001700177224 */ /* 0x000fce00078e020c */
[----:B0-----:R-:W0:Y:S01]  /*2420*/  POPC R13, UR4 ;  /* 0x00000004000d7d09 */ /* 0x001e220008000000 */
[----:B----4-:R-:W-:Y:S02]  /*2430*/  LEA R2, R5, R2, 0x18 ;  /* 0x0000000205027211 */ /* 0x010fe400078ec0ff */
[----:B------:R-:W0:Y:S01]  /*2440*/  LDC.64 R4, c[0x0][0x3a0] ;  /* 0x0000e800ff047b82 */ /* 0x000e220000000a00 */
[----:B-----5:R-:W-:Y:S02]  /*2450*/  ISETP.EQ.U32.AND P0, PT, R16, R7, PT ;  /* 0x000000071000720c */ /* 0x020fe40003f02070 */
[----:B------:R-:W-:-:S05]  /*2460*/  IMAD R6, R3, 0x18, R2 ;  /* 0x0000001803067824 */ /* 0x000fca00078e0202 */
[----:B------:R-:W3:Y:S01]  /*2470*/  LDS.64 R8, [R6] ;  /* 0x0000000006087984 */ /* 0x000ee20000000a00 */
[----:B------:R-:W4:Y:S03]  /*2480*/  LDC.64 R2, c[0x0][0x388] ;  /* 0x0000e200ff027b82 */ /* 0x000f260000000a00 */
[----:B--2---:R-:W2:Y:S04]  /*2490*/  LDS.64 R10, [R6+0x8] ;  /* 0x00000800060a7984 */ /* 0x004ea80000000a00 */
[----:B------:R-:W5:Y:S01]  /*24a0*/  LDS.64 R14, [R6+0x10] ;  /* 0x00001000060e7984 */ /* 0x000f620000000a00 */
[----:B----4-:R-:W-:-:S05]  /*24b0*/  IMAD.WIDE.U32 R2, R23, 0x18, R2 ;  /* 0x0000001817027825 */ /* 0x010fca00078e0002 */
[----:B---3--:R-:W-:Y:S04]  /*24c0*/  STG.E.64 desc[UR6][R2.64], R8 ;  /* 0x0000000802007986 */ /* 0x008fe8000c101b06 */
[----:B--2---:R-:W-:Y:S04]  /*24d0*/  STG.E.64 desc[UR6][R2.64+0x8], R10 ;  /* 0x0000080a02007986 */ /* 0x004fe8000c101b06 */
[----:B-----5:R-:W-:Y:S04]  /*24e0*/  STG.E.64 desc[UR6][R2.64+0x10], R14 ;  /* 0x0000100e02007986 */ /* 0x020fe8000c101b06 */
[----:B0-----:R-:W2:Y:S01]  /*24f0*/  @P0 ATOMG.E.ADD.STRONG.GPU PT, R5, desc[UR6][R4.64], R13 ;  /* 0x8000000d040509a8 */ /* 0x001ea200081ef106 */
[----:B------:R-:W0:Y:S02]  /*2500*/  S2R R0, SR_LTMASK ;  /* 0x0000000000007919 */ /* 0x000e240000003900 */
[----:B0-----:R-:W-:-:S06]  /*2510*/  LOP3.LUT R0, R0, UR4, RZ, 0xc0, !PT ;  /* 0x0000000400007c12 */ /* 0x001fcc000f8ec0ff */
[----:B------:R-:W0:Y:S01]  /*2520*/  POPC R0, R0 ;  /* 0x0000000000007309 */ /* 0x000e220000000000 */
[----:B--2---:R-:W0:Y:S02]  /*2530*/  SHFL.IDX PT, R7, R5, R16, 0x1f ;  /* 0x00001f1005077589 */ /* 0x004e2400000e0000 */
[----:B0-----:R-:W-:-:S05]  /*2540*/  IADD3 R7, PT, PT, R7, R0, RZ ;  /* 0x0000000007077210 */ /* 0x001fca0007ffe0ff */
[----:B------:R-:W-:Y:S01]  /*2550*/  STG.E desc[UR6][R2.64+0x4], R7 ;  /* 0x0000040702007986 */ /* 0x000fe2000c101906 */
[----:B------:R-:W-:Y:S05]  /*2560*/  EXIT ;  /* 0x000000000000794d */ /* 0x000fea0003800000 */
.L_x_10:
        /* <DEDUP_REMOVED lines=9> */
.L_x_12:


//--------------------- .nv.shared._Z9resetTimePi --------------------------
	.section	.nv.shared._Z9resetTimePi,"aw",@nobits
	.sectionflags	@""
	.align	16
	.zero		1024


//--------------------- .nv.shared.reserved.0     --------------------------
	.section	.nv.shared.reserved.0,"aw",@nobits
	.weak		__nv_reservedSMEM_offset_0_alias
	.size		__nv_reservedSMEM_offset_0_alias, 0, 64
	.other		__nv_reservedSMEM_offset_0_alias,@"STO_CUDA_RESERVED_SHARED STV_DEFAULT"
__nv_reservedSMEM_offset_0_alias:
	.zero		0
	.zero		64


//--------------------- .nv.shared._Z7reverseP4FboxS0_iiPiS1_ --------------------------
	.section	.nv.shared._Z7reverseP4FboxS0_iiPiS1_,"aw",@nobits
	.sectionflags	@""
	.align	16
	.zero		1024


//--------------------- .nv.constant0._Z9resetTimePi --------------------------
	.section	.nv.constant0._Z9resetTimePi,"a",@progbits
	.sectionflags	@""
	.align	4
.nv.constant0._Z9resetTimePi:
	.zero		904


//--------------------- .nv.constant0._Z7reverseP4FboxS0_iiPiS1_ --------------------------
	.section	.nv.constant0._Z7reverseP4FboxS0_iiPiS1_,"a",@progbits
	.sectionflags	@""
	.align	4
.nv.constant0._Z7reverseP4FboxS0_iiPiS1_:
	.zero		936


//--------------------- SYMBOLS --------------------------

	.type		.nv.reservedSmem.offset0,@object
	.size		.nv.reservedSmem.offset0,0x4
	.type		.nv.reservedSmem.cap,@object
	.size		.nv.reservedSmem.cap,0x4
